	.headerflags	@"EF_CUDA_TEXMODE_UNIFIED EF_CUDA_64BIT_ADDRESS EF_CUDA_ACCELERATORS EF_CUDA_SM90 EF_CUDA_VIRTUAL_SM(EF_CUDA_SM90)"
	.elftype	@"ET_EXEC"


//--------------------- .nv.info                  --------------------------
	.section	.nv.info,"",@"SHT_CUDA_INFO"
	.align	4


	//----- nvinfo : EIATTR_REGCOUNT
	.align		4
        /*0000*/ 	.byte	0x04, 0x2f
        /*0002*/ 	.short	(.L_2 - .L_1)
	.align		4
.L_1:
        /*0004*/ 	.word	index@(triton_red_fused_add_native_layer_norm_native_layer_norm_backward_12)
        /*0008*/ 	.word	0x00000050


	//----- nvinfo : EIATTR_MIN_STACK_SIZE
	.align		4
.L_2:
        /*000c*/ 	.byte	0x04, 0x12
        /*000e*/ 	.short	(.L_4 - .L_3)
	.align		4
.L_3:
        /*0010*/ 	.word	index@(triton_red_fused_add_native_layer_norm_native_layer_norm_backward_12)
        /*0014*/ 	.word	0x00000000


	//----- nvinfo : EIATTR_FRAME_SIZE
	.align		4
.L_4:
        /*0018*/ 	.byte	0x04, 0x11
        /*001a*/ 	.short	(.L_6 - .L_5)
	.align		4
.L_5:
        /*001c*/ 	.word	index@(triton_red_fused_add_native_layer_norm_native_layer_norm_backward_12)
        /*0020*/ 	.word	0x00000000


	//----- nvinfo : EIATTR_MIN_STACK_SIZE
	.align		4
.L_6:
        /*0024*/ 	.byte	0x04, 0x12
        /*0026*/ 	.short	(.L_8 - .L_7)
	.align		4
.L_7:
        /*0028*/ 	.word	index@(triton_red_fused_add_native_layer_norm_native_layer_norm_backward_12)
        /*002c*/ 	.word	0x00000000
.L_8:


//--------------------- .nv.info.triton_red_fused_add_native_layer_norm_native_layer_norm_backward_12 --------------------------
	.section	.nv.info.triton_red_fused_add_native_layer_norm_native_layer_norm_backward_12,"",@"SHT_CUDA_INFO"
	.sectionflags	@""
	.align	4


	//----- nvinfo : EIATTR_CUDA_API_VERSION
	.align		4
        /*0000*/ 	.byte	0x04, 0x37
        /*0002*/ 	.short	(.L_10 - .L_9)
.L_9:
        /*0004*/ 	.word	0x0000007c


	//----- nvinfo : EIATTR_KPARAM_INFO
	.align		4
.L_10:
        /*0008*/ 	.byte	0x04, 0x17
        /*000a*/ 	.short	(.L_12 - .L_11)
.L_11:
        /*000c*/ 	.word	0x00000000
        /*0010*/ 	.short	0x000b
        /*0012*/ 	.short	0x0054
        /*0014*/ 	.byte	0x00, 0xf0, 0x11, 0x00


	//----- nvinfo : EIATTR_KPARAM_INFO
	.align		4
.L_12:
        /*0018*/ 	.byte	0x04, 0x17
        /*001a*/ 	.short	(.L_14 - .L_13)
.L_13:
        /*001c*/ 	.word	0x00000000
        /*0020*/ 	.short	0x000a
        /*0022*/ 	.short	0x0050
        /*0024*/ 	.byte	0x00, 0xf0, 0x11, 0x00


	//----- nvinfo : EIATTR_KPARAM_INFO
	.align		4
.L_14:
        /*0028*/ 	.byte	0x04, 0x17
        /*002a*/ 	.short	(.L_16 - .L_15)
.L_15:
        /*002c*/ 	.word	0x00000000
        /*0030*/ 	.short	0x0009
        /*0032*/ 	.short	0x0048
        /*0034*/ 	.byte	0x00, 0xf4, 0x21, 0x00


	//----- nvinfo : EIATTR_KPARAM_INFO
	.align		4
.L_16:
        /*0038*/ 	.byte	0x04, 0x17
        /*003a*/ 	.short	(.L_18 - .L_17)
.L_17:
        /*003c*/ 	.word	0x00000000
        /*0040*/ 	.short	0x0008
        /*0042*/ 	.short	0x0040
        /*0044*/ 	.byte	0x00, 0xf4, 0x21, 0x00


	//----- nvinfo : EIATTR_KPARAM_INFO
	.align		4
.L_18:
        /*0048*/ 	.byte	0x04, 0x17
        /*004a*/ 	.short	(.L_20 - .L_19)
.L_19:
        /*004c*/ 	.word	0x00000000
        /*0050*/ 	.short	0x0007
        /*0052*/ 	.short	0x0038
        /*0054*/ 	.byte	0x00, 0xf4, 0x21, 0x00


	//----- nvinfo : EIATTR_KPARAM_INFO
	.align		4
.L_20:
        /*0058*/ 	.byte	0x04, 0x17
        /*005a*/ 	.short	(.L_22 - .L_21)
.L_21:
        /*005c*/ 	.word	0x00000000
        /*0060*/ 	.short	0x0006
        /*0062*/ 	.short	0x0030
        /*0064*/ 	.byte	0x00, 0xf4, 0x21, 0x00


	//----- nvinfo : EIATTR_KPARAM_INFO
	.align		4
.L_22:
        /*0068*/ 	.byte	0x04, 0x17
        /*006a*/ 	.short	(.L_24 - .L_23)
.L_23:
        /*006c*/ 	.word	0x00000000
        /*0070*/ 	.short	0x0005
        /*0072*/ 	.short	0x0028
        /*0074*/ 	.byte	0x00, 0xf4, 0x21, 0x00


	//----- nvinfo : EIATTR_KPARAM_INFO
	.align		4
.L_24:
        /*0078*/ 	.byte	0x04, 0x17
        /*007a*/ 	.short	(.L_26 - .L_25)
.L_25:
        /*007c*/ 	.word	0x00000000
        /*0080*/ 	.short	0x0004
        /*0082*/ 	.short	0x0020
        /*0084*/ 	.byte	0x00, 0xf4, 0x21, 0x00


	//----- nvinfo : EIATTR_KPARAM_INFO
	.align		4
.L_26:
        /*0088*/ 	.byte	0x04, 0x17
        /*008a*/ 	.short	(.L_28 - .L_27)
.L_27:
        /*008c*/ 	.word	0x00000000
        /*0090*/ 	.short	0x0003
        /*0092*/ 	.short	0x0018
        /*0094*/ 	.byte	0x00, 0xf4, 0x21, 0x00


	//----- nvinfo : EIATTR_KPARAM_INFO
	.align		4
.L_28:
        /*0098*/ 	.byte	0x04, 0x17
        /*009a*/ 	.short	(.L_30 - .L_29)
.L_29:
        /*009c*/ 	.word	0x00000000
        /*00a0*/ 	.short	0x0002
        /*00a2*/ 	.short	0x0010
        /*00a4*/ 	.byte	0x00, 0xf4, 0x21, 0x00


	//----- nvinfo : EIATTR_KPARAM_INFO
	.align		4
.L_30:
        /*00a8*/ 	.byte	0x04, 0x17
        /*00aa*/ 	.short	(.L_32 - .L_31)
.L_31:
        /*00ac*/ 	.word	0x00000000
        /*00b0*/ 	.short	0x0001
        /*00b2*/ 	.short	0x0008
        /*00b4*/ 	.byte	0x00, 0xf4, 0x21, 0x00


	//----- nvinfo : EIATTR_KPARAM_INFO
	.align		4
.L_32:
        /*00b8*/ 	.byte	0x04, 0x17
        /*00ba*/ 	.short	(.L_34 - .L_33)
.L_33:
        /*00bc*/ 	.word	0x00000000
        /*00c0*/ 	.short	0x0000
        /*00c2*/ 	.short	0x0000
        /*00c4*/ 	.byte	0x00, 0xf4, 0x21, 0x00


	//----- nvinfo : EIATTR_SPARSE_MMA_MASK
	.align		4
.L_34:
        /*00c8*/ 	.byte	0x03, 0x50
        /*00ca*/ 	.short	0x0000


	//----- nvinfo : EIATTR_MAXREG_COUNT
	.align		4
        /*00cc*/ 	.byte	0x03, 0x1b
        /*00ce*/ 	.short	0x0080


	//----- nvinfo : EIATTR_COOP_GROUP_MASK_REGIDS
	.align		4
        /*00d0*/ 	.byte	0x04, 0x29
        /*00d2*/ 	.short	(.L_36 - .L_35)


	//   ....[0]....
.L_35:
        /*00d4*/ 	.word	0xffffffff


	//   ....[1]....
        /*00d8*/ 	.word	0xffffffff


	//   ....[2]....
        /*00dc*/ 	.word	0xffffffff


	//   ....[3]....
        /*00e0*/ 	.word	0xffffffff


	//   ....[4]....
        /*00e4*/ 	.word	0xffffffff


	//   ....[5]....
        /*00e8*/ 	.word	0xffffffff


	//   ....[6]....
        /*00ec*/ 	.word	0xffffffff


	//   ....[7]....
        /*00f0*/ 	.word	0xffffffff


	//   ....[8]....
        /*00f4*/ 	.word	0xffffffff


	//   ....[9]....
        /*00f8*/ 	.word	0xffffffff


	//   ....[10]....
        /*00fc*/ 	.word	0xffffffff


	//   ....[11]....
        /*0100*/ 	.word	0xffffffff


	//   ....[12]....
        /*0104*/ 	.word	0xffffffff


	//   ....[13]....
        /*0108*/ 	.word	0xffffffff


	//   ....[14]....
        /*010c*/ 	.word	0xffffffff


	//   ....[15]....
        /*0110*/ 	.word	0xffffffff


	//   ....[16]....
        /*0114*/ 	.word	0xffffffff


	//   ....[17]....
        /*0118*/ 	.word	0xffffffff


	//   ....[18]....
        /*011c*/ 	.word	0xffffffff


	//   ....[19]....
        /*0120*/ 	.word	0xffffffff


	//   ....[20]....
        /*0124*/ 	.word	0xffffffff


	//   ....[21]....
        /*0128*/ 	.word	0xffffffff


	//   ....[22]....
        /*012c*/ 	.word	0xffffffff


	//   ....[23]....
        /*0130*/ 	.word	0xffffffff


	//----- nvinfo : EIATTR_COOP_GROUP_INSTR_OFFSETS
	.align		4
.L_36:
        /*0134*/ 	.byte	0x04, 0x28
        /*0136*/ 	.short	(.L_38 - .L_37)


	//   ....[0]....
.L_37:
        /*0138*/ 	.word	0x00001fe0


	//   ....[1]....
        /*013c*/ 	.word	0x000020b0


	//   ....[2]....
        /*0140*/ 	.word	0x00002450


	//   ....[3]....
        /*0144*/ 	.word	0x00002490


	//   ....[4]....
        /*0148*/ 	.word	0x000024d0


	//   ....[5]....
        /*014c*/ 	.word	0x00002510


	//   ....[6]....
        /*0150*/ 	.word	0x00002550


	//   ....[7]....
        /*0154*/ 	.word	0x00002590


	//   ....[8]....
        /*0158*/ 	.word	0x000026a0


	//   ....[9]....
        /*015c*/ 	.word	0x00002740


	//   ....[10]....
        /*0160*/ 	.word	0x00002780


	//   ....[11]....
        /*0164*/ 	.word	0x000027c0


	//   ....[12]....
        /*0168*/ 	.word	0x00002800


	//   ....[13]....
        /*016c*/ 	.word	0x00002840


	//   ....[14]....
        /*0170*/ 	.word	0x000029b0


	//   ....[15]....
        /*0174*/ 	.word	0x000029f0


	//   ....[16]....
        /*0178*/ 	.word	0x00002a50


	//   ....[17]....
        /*017c*/ 	.word	0x00002aa0


	//   ....[18]....
        /*0180*/ 	.word	0x00002ae0


	//   ....[19]....
        /*0184*/ 	.word	0x00002b20


	//   ....[20]....
        /*0188*/ 	.word	0x00002c80


	//   ....[21]....
        /*018c*/ 	.word	0x00002cc0


	//   ....[22]....
        /*0190*/ 	.word	0x00002d00


	//   ....[23]....
        /*0194*/ 	.word	0x00002d40


	//----- nvinfo : EIATTR_EXIT_INSTR_OFFSETS
	.align		4
.L_38:
        /*0198*/ 	.byte	0x04, 0x1c
        /*019a*/ 	.short	(.L_40 - .L_39)


	//   ....[0]....
.L_39:
        /*019c*/ 	.word	0x000034e0


	//   ....[1]....
        /*01a0*/ 	.word	0x00003530


	//----- nvinfo : EIATTR_REQNTID
	.align		4
.L_40:
        /*01a4*/ 	.byte	0x04, 0x10
        /*01a6*/ 	.short	(.L_42 - .L_41)
.L_41:
        /*01a8*/ 	.word	0x00000200
        /*01ac*/ 	.word	0x00000001
        /*01b0*/ 	.word	0x00000001


	//----- nvinfo : EIATTR_CBANK_PARAM_SIZE
	.align		4
.L_42:
        /*01b4*/ 	.byte	0x03, 0x19
        /*01b6*/ 	.short	0x0058


	//----- nvinfo : EIATTR_PARAM_CBANK
	.align		4
        /*01b8*/ 	.byte	0x04, 0x0a
        /*01ba*/ 	.short	(.L_44 - .L_43)
	.align		4
.L_43:
        /*01bc*/ 	.word	index@(.nv.constant0.triton_red_fused_add_native_layer_norm_native_layer_norm_backward_12)
        /*01c0*/ 	.short	0x0210
        /*01c2*/ 	.short	0x0058


	//----- nvinfo : EIATTR_SW_WAR
	.align		4
.L_44:
        /*01c4*/ 	.byte	0x04, 0x36
        /*01c6*/ 	.short	(.L_46 - .L_45)
.L_45:
        /*01c8*/ 	.word	0x00000008
.L_46:


//--------------------- .nv.callgraph             --------------------------
	.section	.nv.callgraph,"",@"SHT_CUDA_CALLGRAPH"
	.align	4
	.sectionentsize	8
	.align		4
        /*0000*/ 	.word	0x00000000
	.align		4
        /*0004*/ 	.word	0xffffffff
	.align		4
        /*0008*/ 	.word	0x00000000
	.align		4
        /*000c*/ 	.word	0xfffffffe
	.align		4
        /*0010*/ 	.word	0x00000000
	.align		4
        /*0014*/ 	.word	0xfffffffd
	.align		4
        /*0018*/ 	.word	0x00000000
	.align		4
        /*001c*/ 	.word	0xfffffffc


//--------------------- .nv.constant4             --------------------------
	.section	.nv.constant4,"a",@progbits
	.align	8
	.align		8
.nv.constant4:
        /*0000*/ 	.dword	_$_str


//--------------------- .text.triton_red_fused_add_native_layer_norm_native_layer_norm_backward_12 --------------------------
	.section	.text.triton_red_fused_add_native_layer_norm_native_layer_norm_backward_12,"ax",@progbits
	.sectionflags	@"SHF_BARRIERS=1"
	.align	128
        .global         triton_red_fused_add_native_layer_norm_native_layer_norm_backward_12
        .type           triton_red_fused_add_native_layer_norm_native_layer_norm_backward_12,@function
        .size           triton_red_fused_add_native_layer_norm_native_layer_norm_backward_12,(.L_x_4 - triton_red_fused_add_native_layer_norm_native_layer_norm_backward_12)
        .other          triton_red_fused_add_native_layer_norm_native_layer_norm_backward_12,@"STO_CUDA_ENTRY STV_DEFAULT"
triton_red_fused_add_native_layer_norm_native_layer_norm_backward_12:
.text.triton_red_fused_add_native_layer_norm_native_layer_norm_backward_12:
[----:B------:R-:W0:Y:S02]  /*0000*/  LDC R1, c[0x0][0x28] ;  /* 0x00000a00ff017b82 */ /* 0x000e240000000800 */
[----:B------:R-:W1:Y:S01]  /*0010*/  S2R R16, SR_TID.X ;  /* 0x0000000000107919 */ /* 0x000e620000002100 */
[----:B------:R-:W2:Y:S01]  /*0020*/  S2UR UR5, SR_CgaCtaId ;  /* 0x00000000000579c3 */ /* 0x000ea20000008800 */
[----:B------:R-:W-:Y:S01]  /*0030*/  UMOV UR4, 0x400 ;  /* 0x0000040000047882 */ /* 0x000fe20000000000 */
[----:B------:R-:W-:Y:S01]  /*0040*/  IMAD.MOV.U32 R68, RZ, RZ, RZ ;  /* 0x000000ffff447224 */ /* 0x000fe200078e00ff */
[----:B------:R-:W3:Y:S01]  /*0050*/  S2R R14, SR_CTAID.X ;  /* 0x00000000000e7919 */ /* 0x000ee20000002500 */
[----:B------:R-:W-:Y:S02]  /*0060*/  CS2R R66, SRZ ;  /* 0x0000000000427805 */ /* 0x000fe4000001ff00 */
[----:B------:R-:W-:Y:S02]  /*0070*/  CS2R R64, SRZ ;  /* 0x0000000000407805 */ /* 0x000fe4000001ff00 */
[----:B------:R-:W-:Y:S02]  /*0080*/  CS2R R62, SRZ ;  /* 0x00000000003e7805 */ /* 0x000fe4000001ff00 */
[----:B------:R-:W-:-:S02]  /*0090*/  CS2R R60, SRZ ;  /* 0x00000000003c7805 */ /* 0x000fc4000001ff00 */
[----:B------:R-:W-:Y:S02]  /*00a0*/  CS2R R58, SRZ ;  /* 0x00000000003a7805 */ /* 0x000fe4000001ff00 */
[----:B------:R-:W-:Y:S02]  /*00b0*/  CS2R R56, SRZ ;  /* 0x0000000000387805 */ /* 0x000fe4000001ff00 */
[----:B------:R-:W-:Y:S02]  /*00c0*/  CS2R R54, SRZ ;  /* 0x0000000000367805 */ /* 0x000fe4000001ff00 */
[----:B------:R-:W-:Y:S02]  /*00d0*/  CS2R R52, SRZ ;  /* 0x0000000000347805 */ /* 0x000fe4000001ff00 */
[----:B------:R-:W-:Y:S02]  /*00e0*/  CS2R R50, SRZ ;  /* 0x0000000000327805 */ /* 0x000fe4000001ff00 */
[----:B------:R-:W-:-:S02]  /*00f0*/  CS2R R48, SRZ ;  /* 0x0000000000307805 */ /* 0x000fc4000001ff00 */
[----:B------:R-:W-:Y:S02]  /*0100*/  CS2R R46, SRZ ;  /* 0x00000000002e7805 */ /* 0x000fe4000001ff00 */
[----:B------:R-:W-:Y:S01]  /*0110*/  CS2R R44, SRZ ;  /* 0x00000000002c7805 */ /* 0x000fe2000001ff00 */
[----:B------:R-:W-:Y:S01]  /*0120*/  ULDC.64 UR6, c[0x0][0x208] ;  /* 0x0000820000067ab9 */ /* 0x000fe20000000a00 */
[----:B------:R-:W-:Y:S01]  /*0130*/  ULDC.64 UR8, c[0x0][0x230] ;  /* 0x00008c0000087ab9 */ /* 0x000fe20000000a00 */
[----:B--2---:R-:W-:Y:S01]  /*0140*/  UPRMT UR4, UR5, 0x654, UR4 ;  /* 0x0000065405047896 */ /* 0x004fe20008000004 */
[----:B-1----:R-:W-:Y:S01]  /*0150*/  SHF.R.U32.HI R35, RZ, 0x4, R16 ;  /* 0x00000004ff237819 */ /* 0x002fe20000011610 */
[C---:B------:R-:W-:Y:S01]  /*0160*/  IMAD.SHL.U32 R2, R16.reuse, 0x100, RZ ;  /* 0x0000010010027824 */ /* 0x040fe200078e00ff */
[----:B------:R-:W-:Y:S01]  /*0170*/  SHF.L.U32 R33, R16, 0x2, RZ ;  /* 0x0000000210217819 */ /* 0x000fe200000006ff */
[----:B---3--:R-:W-:Y:S01]  /*0180*/  IMAD.SHL.U32 R0, R14, 0x40, RZ ;  /* 0x000000400e007824 */ /* 0x008fe200078e00ff */
[----:B------:R-:W-:-:S02]  /*0190*/  SGXT.U32 R35, R35, 0x5 ;  /* 0x000000052323781a */ /* 0x000fc40000000000 */
[----:B------:R-:W-:Y:S02]  /*01a0*/  LOP3.LUT R2, R2, 0xf00, RZ, 0xc0, !PT ;  /* 0x00000f0002027812 */ /* 0x000fe400078ec0ff */
[-C--:B------:R-:W-:Y:S02]  /*01b0*/  LOP3.LUT R32, R0, R35.reuse, RZ, 0xfc, !PT ;  /* 0x0000002300207212 */ /* 0x080fe400078efcff */
[C---:B------:R-:W-:Y:S02]  /*01c0*/  LOP3.LUT R4, R2.reuse, 0x40, RZ, 0xfc, !PT ;  /* 0x0000004002047812 */ /* 0x040fe400078efcff */
[----:B------:R-:W-:Y:S02]  /*01d0*/  SHF.R.S32.HI R3, RZ, 0x1f, R32 ;  /* 0x0000001fff037819 */ /* 0x000fe40000011420 */
[----:B------:R-:W-:Y:S02]  /*01e0*/  LOP3.LUT R39, R2, R35, RZ, 0xfc, !PT ;  /* 0x0000002302277212 */ /* 0x000fe400078efcff */
[----:B------:R-:W-:-:S02]  /*01f0*/  LEA.HI R4, R4, UR4, RZ, 0x1e ;  /* 0x0000000404047c11 */ /* 0x000fc4000f8ff0ff */
[C---:B------:R-:W-:Y:S02]  /*0200*/  LOP3.LUT R5, R2.reuse, 0x80, RZ, 0xfc, !PT ;  /* 0x0000008002057812 */ /* 0x040fe400078efcff */
[C---:B------:R-:W-:Y:S01]  /*0210*/  LEA.HI R36, R2.reuse, UR4, RZ, 0x1e ;  /* 0x0000000402247c11 */ /* 0x040fe2000f8ff0ff */
[----:B------:R-:W-:Y:S01]  /*0220*/  IMAD R37, R39, 0x4, R4 ;  /* 0x0000000427257824 */ /* 0x000fe200078e0204 */
[----:B------:R-:W-:Y:S02]  /*0230*/  LOP3.LUT R2, R2, 0xc0, RZ, 0xfc, !PT ;  /* 0x000000c002027812 */ /* 0x000fe400078efcff */
[----:B------:R-:W-:Y:S01]  /*0240*/  LEA.HI R3, R3, R32, RZ, 0x4 ;  /* 0x0000002003037211 */ /* 0x000fe200078f20ff */
[----:B------:R-:W-:Y:S01]  /*0250*/  IMAD R36, R39, 0x4, R36 ;  /* 0x0000000427247824 */ /* 0x000fe200078e0224 */
[----:B------:R-:W-:Y:S02]  /*0260*/  LEA.HI R38, R5, UR4, RZ, 0x1e ;  /* 0x0000000405267c11 */ /* 0x000fe4000f8ff0ff */
[----:B------:R-:W-:-:S02]  /*0270*/  LEA.HI R2, R2, UR4, RZ, 0x1e ;  /* 0x0000000402027c11 */ /* 0x000fc4000f8ff0ff */
[----:B------:R-:W-:Y:S02]  /*0280*/  SHF.R.S32.HI R4, RZ, 0x4, R3 ;  /* 0x00000004ff047819 */ /* 0x000fe40000011403 */
[----:B------:R-:W-:Y:S02]  /*0290*/  LOP3.LUT R3, R3, 0xfff0, RZ, 0xc0, !PT ;  /* 0x0000fff003037812 */ /* 0x000fe400078ec0ff */
[C---:B------:R-:W-:Y:S01]  /*02a0*/  LEA R38, R39.reuse, R38, 0x2 ;  /* 0x0000002627267211 */ /* 0x040fe200078e10ff */
[----:B------:R-:W-:Y:S01]  /*02b0*/  IMAD R39, R39, 0x4, R2 ;  /* 0x0000000427277824 */ /* 0x000fe200078e0202 */
[----:B------:R-:W-:Y:S01]  /*02c0*/  LOP3.LUT R2, R0, 0x3c, R33, 0xf8, !PT ;  /* 0x0000003c00027812 */ /* 0x000fe200078ef821 */
[----:B------:R-:W-:Y:S01]  /*02d0*/  IMAD.IADD R6, R32, 0x1, -R3 ;  /* 0x0000000120067824 */ /* 0x000fe200078e0a03 */
[----:B------:R-:W-:Y:S02]  /*02e0*/  LEA.HI R5, R4, R4, RZ, 0x4 ;  /* 0x0000000404057211 */ /* 0x000fe400078f20ff */
[----:B------:R-:W-:-:S02]  /*02f0*/  LOP3.LUT R34, R0, 0x20, R35, 0xfe, !PT ;  /* 0x0000002000227812 */ /* 0x000fc400078efe23 */
[----:B------:R-:W-:Y:S02]  /*0300*/  SHF.R.S32.HI R3, RZ, 0x1f, R2 ;  /* 0x0000001fff037819 */ /* 0x000fe40000011402 */
[----:B------:R-:W-:Y:S02]  /*0310*/  LOP3.LUT R7, R5, 0xfff0, RZ, 0xc0, !PT ;  /* 0x0000fff005077812 */ /* 0x000fe400078ec0ff */
[----:B------:R-:W-:Y:S02]  /*0320*/  PRMT R8, R6, 0x8880, RZ ;  /* 0x0000888006087816 */ /* 0x000fe400000000ff */
[----:B------:R-:W-:Y:S02]  /*0330*/  SHF.R.S32.HI R5, RZ, 0x1f, R34 ;  /* 0x0000001fff057819 */ /* 0x000fe40000011422 */
[----:B------:R-:W-:Y:S02]  /*0340*/  LEA.HI R3, R3, R2, RZ, 0x8 ;  /* 0x0000000203037211 */ /* 0x000fe400078f40ff */
[----:B------:R-:W-:-:S02]  /*0350*/  IADD3 R9, R4, -R7, RZ ;  /* 0x8000000704097210 */ /* 0x000fc40007ffe0ff */
[----:B------:R-:W-:Y:S02]  /*0360*/  PRMT R7, R8, 0x7710, RZ ;  /* 0x0000771008077816 */ /* 0x000fe400000000ff */
[----:B------:R-:W-:Y:S02]  /*0370*/  LEA.HI R4, R5, R34, RZ, 0x4 ;  /* 0x0000002205047211 */ /* 0x000fe400078f20ff */
[----:B------:R-:W-:Y:S02]  /*0380*/  LOP3.LUT R5, R3, 0xffffff00, RZ, 0xc0, !PT ;  /* 0xffffff0003057812 */ /* 0x000fe400078ec0ff */
[----:B------:R-:W-:Y:S02]  /*0390*/  SHF.R.U32.HI R10, RZ, 0xc, R7 ;  /* 0x0000000cff0a7819 */ /* 0x000fe40000011607 */
[----:B------:R-:W-:Y:S01]  /*03a0*/  SHF.R.S32.HI R8, RZ, 0x4, R4 ;  /* 0x00000004ff087819 */ /* 0x000fe20000011404 */
[C---:B------:R-:W-:Y:S01]  /*03b0*/  IMAD.IADD R7, R2.reuse, 0x1, -R5 ;  /* 0x0000000102077824 */ /* 0x040fe200078e0a05 */
[----:B------:R-:W-:-:S02]  /*03c0*/  ISETP.GE.AND P2, PT, R2, 0x400, PT ;  /* 0x000004000200780c */ /* 0x000fc40003f46270 */
[----:B------:R-:W-:Y:S02]  /*03d0*/  PRMT R11, R9, 0x8880, RZ ;  /* 0x00008880090b7816 */ /* 0x000fe400000000ff */
[----:B------:R-:W-:Y:S02]  /*03e0*/  LOP3.LUT R13, R10, 0x7, RZ, 0xc0, !PT ;  /* 0x000000070a0d7812 */ /* 0x000fe400078ec0ff */
[----:B------:R-:W-:Y:S02]  /*03f0*/  LEA.HI R2, R8, R8, RZ, 0x4 ;  /* 0x0000000808027211 */ /* 0x000fe400078f20ff */
[----:B------:R-:W-:Y:S01]  /*0400*/  LOP3.LUT R5, R4, 0xfff0, RZ, 0xc0, !PT ;  /* 0x0000fff004057812 */ /* 0x000fe200078ec0ff */
[----:B------:R-:W-:Y:S01]  /*0410*/  IMAD.IADD R13, R6, 0x1, R13 ;  /* 0x00000001060d7824 */ /* 0x000fe200078e020d */
[----:B------:R-:W-:Y:S02]  /*0420*/  PRMT R4, R11, 0x7710, RZ ;  /* 0x000077100b047816 */ /* 0x000fe400000000ff */
[----:B------:R-:W-:-:S02]  /*0430*/  LOP3.LUT R11, R2, 0xfff0, RZ, 0xc0, !PT ;  /* 0x0000fff0020b7812 */ /* 0x000fc400078ec0ff */
[----:B------:R-:W-:Y:S02]  /*0440*/  IADD3 R2, R34, -R5, RZ ;  /* 0x8000000522027210 */ /* 0x000fe40007ffe0ff */
[----:B------:R-:W-:Y:S01]  /*0450*/  SHF.R.U32.HI R5, RZ, 0xc, R4 ;  /* 0x0000000cff057819 */ /* 0x000fe20000011604 */
[----:B------:R-:W-:Y:S01]  /*0460*/  IMAD.IADD R11, R8, 0x1, -R11 ;  /* 0x00000001080b7824 */ /* 0x000fe200078e0a0b */
[----:B------:R-:W-:Y:S02]  /*0470*/  LOP3.LUT R4, R13, 0xf8, RZ, 0xc0, !PT ;  /* 0x000000f80d047812 */ /* 0x000fe400078ec0ff */
[----:B------:R-:W-:Y:S02]  /*0480*/  PRMT R10, R2, 0x8880, RZ ;  /* 0x00008880020a7816 */ /* 0x000fe400000000ff */
[----:B------:R-:W-:Y:S01]  /*0490*/  LOP3.LUT R8, R5, 0x7, RZ, 0xc0, !PT ;  /* 0x0000000705087812 */ /* 0x000fe200078ec0ff */
[----:B------:R-:W-:Y:S01]  /*04a0*/  IMAD.MOV R15, RZ, RZ, -R4 ;  /* 0x000000ffff0f7224 */ /* 0x000fe200078e0a04 */
[----:B------:R-:W-:-:S02]  /*04b0*/  PRMT R5, R11, 0x8880, RZ ;  /* 0x000088800b057816 */ /* 0x000fc400000000ff */
[----:B------:R-:W-:Y:S02]  /*04c0*/  PRMT R4, R10, 0x7710, RZ ;  /* 0x000077100a047816 */ /* 0x000fe400000000ff */
[----:B------:R-:W-:Y:S02]  /*04d0*/  IADD3 R10, R9, R8, RZ ;  /* 0x00000008090a7210 */ /* 0x000fe40007ffe0ff */
[----:B------:R-:W-:Y:S02]  /*04e0*/  PRMT R5, R5, 0x7710, RZ ;  /* 0x0000771005057816 */ /* 0x000fe400000000ff */
[----:B------:R-:W-:Y:S02]  /*04f0*/  LOP3.LUT R8, R10, 0xf8, RZ, 0xc0, !PT ;  /* 0x000000f80a087812 */ /* 0x000fe400078ec0ff */
[----:B------:R-:W-:Y:S02]  /*0500*/  SHF.R.U32.HI R12, RZ, 0xc, R5 ;  /* 0x0000000cff0c7819 */ /* 0x000fe40000011605 */
[----:B------:R-:W-:Y:S01]  /*0510*/  SHF.R.U32.HI R4, RZ, 0xc, R4 ;  /* 0x0000000cff047819 */ /* 0x000fe20000011604 */
[----:B------:R-:W-:Y:S01]  /*0520*/  IMAD.MOV R8, RZ, RZ, -R8 ;  /* 0x000000ffff087224 */ /* 0x000fe200078e0a08 */
[----:B------:R-:W-:-:S02]  /*0530*/  LOP3.LUT R12, R12, 0x7, RZ, 0xc0, !PT ;  /* 0x000000070c0c7812 */ /* 0x000fc400078ec0ff */
[----:B------:R-:W-:Y:S02]  /*0540*/  LOP3.LUT R5, R4, 0x7, RZ, 0xc0, !PT ;  /* 0x0000000704057812 */ /* 0x000fe400078ec0ff */
[----:B------:R-:W-:Y:S01]  /*0550*/  PRMT R8, R8, 0x7710, RZ ;  /* 0x0000771008087816 */ /* 0x000fe200000000ff */
[----:B------:R-:W-:Y:S01]  /*0560*/  IMAD.IADD R12, R11, 0x1, R12 ;  /* 0x000000010b0c7824 */ /* 0x000fe200078e020c */
[----:B------:R-:W-:Y:S02]  /*0570*/  IADD3 R4, R2, R5, RZ ;  /* 0x0000000502047210 */ /* 0x000fe40007ffe0ff */
[----:B------:R-:W-:Y:S01]  /*0580*/  PRMT R15, R15, 0x7710, RZ ;  /* 0x000077100f0f7816 */ /* 0x000fe200000000ff */
[----:B------:R-:W-:Y:S01]  /*0590*/  IMAD.IADD R9, R9, 0x1, R8 ;  /* 0x0000000109097824 */ /* 0x000fe200078e0208 */
[----:B------:R-:W-:Y:S02]  /*05a0*/  LOP3.LUT R8, R12, 0xf8, RZ, 0xc0, !PT ;  /* 0x000000f80c087812 */ /* 0x000fe400078ec0ff */
[----:B------:R-:W-:Y:S01]  /*05b0*/  LOP3.LUT R5, R4, 0xf8, RZ, 0xc0, !PT ;  /* 0x000000f804057812 */ /* 0x000fe200078ec0ff */
[----:B------:R-:W-:Y:S01]  /*05c0*/  IMAD.IADD R6, R6, 0x1, R15 ;  /* 0x0000000106067824 */ /* 0x000fe200078e020f */
[----:B------:R-:W-:Y:S01]  /*05d0*/  SHF.R.S64 R17, R14, 0x19, RZ ;  /* 0x000000190e117819 */ /* 0x000fe200000010ff */
[----:B------:R-:W-:Y:S01]  /*05e0*/  IMAD.MOV R8, RZ, RZ, -R8 ;  /* 0x000000ffff087224 */ /* 0x000fe200078e0a08 */
[----:B------:R-:W-:-:S02]  /*05f0*/  IADD3 R15, RZ, -R5, RZ ;  /* 0x80000005ff0f7210 */ /* 0x000fc40007ffe0ff */
[----:B------:R-:W-:Y:S02]  /*0600*/  LOP3.LUT R17, R17, 0x1, RZ, 0xc0, !PT ;  /* 0x0000000111117812 */ /* 0x000fe400078ec0ff */
[----:B------:R-:W-:Y:S02]  /*0610*/  SHF.R.S32.HI R5, RZ, 0x19, R14 ;  /* 0x00000019ff057819 */ /* 0x000fe4000001140e */
[----:B------:R-:W-:Y:S02]  /*0620*/  PRMT R14, R8, 0x7710, RZ ;  /* 0x00007710080e7816 */ /* 0x000fe400000000ff */
[----:B------:R-:W-:Y:S02]  /*0630*/  ISETP.NE.U32.AND P0, PT, R17, RZ, PT ;  /* 0x000000ff1100720c */ /* 0x000fe40003f05070 */
[----:B------:R-:W-:Y:S02]  /*0640*/  PRMT R15, R15, 0x7710, RZ ;  /* 0x000077100f0f7816 */ /* 0x000fe400000000ff */
[----:B------:R-:W-:-:S02]  /*0650*/  SGXT R5, R5, 0x1 ;  /* 0x000000010505781a */ /* 0x000fc40000000200 */
[----:B------:R-:W-:Y:S01]  /*0660*/  LOP3.LUT R8, R9, 0xffff, RZ, 0xc0, !PT ;  /* 0x0000ffff09087812 */ /* 0x000fe200078ec0ff */
[----:B------:R-:W-:Y:S01]  /*0670*/  IMAD.IADD R9, R2, 0x1, R15 ;  /* 0x0000000102097824 */ /* 0x000fe200078e020f */
[----:B------:R-:W-:Y:S02]  /*0680*/  IADD3 R11, R11, R14, RZ ;  /* 0x0000000e0b0b7210 */ /* 0x000fe40007ffe0ff */
[----:B------:R-:W-:Y:S02]  /*0690*/  ISETP.NE.U32.AND.EX P0, PT, RZ, RZ, PT, P0 ;  /* 0x000000ffff00720c */ /* 0x000fe40003f05100 */
[----:B------:R-:W-:Y:S02]  /*06a0*/  LEA.HI R5, R5, R32, RZ, 0x8 ;  /* 0x0000002005057211 */ /* 0x000fe400078f40ff */
[----:B------:R-:W-:Y:S02]  /*06b0*/  PRMT R14, R8, 0x8880, RZ ;  /* 0x00008880080e7816 */ /* 0x000fe400000000ff */
[----:B------:R-:W-:-:S02]  /*06c0*/  PRMT R2, R13, 0x8880, RZ ;  /* 0x000088800d027816 */ /* 0x000fc400000000ff */
[----:B------:R-:W-:Y:S02]  /*06d0*/  SHF.R.U32.HI R5, RZ, 0x8, R5 ;  /* 0x00000008ff057819 */ /* 0x000fe40000011605 */
[----:B------:R-:W-:Y:S01]  /*06e0*/  PRMT R8, R4, 0x8880, RZ ;  /* 0x0000888004087816 */ /* 0x000fe200000000ff */
[----:B------:R-:W-:Y:S01]  /*06f0*/  IMAD.MOV.U32 R4, RZ, RZ, R14 ;  /* 0x000000ffff047224 */ /* 0x000fe200078e000e */
[----:B------:R-:W-:Y:S02]  /*0700*/  PRMT R2, R2, 0x7710, RZ ;  /* 0x0000771002027816 */ /* 0x000fe400000000ff */
[----:B------:R-:W-:Y:S01]  /*0710*/  PRMT R8, R8, 0x7710, RZ ;  /* 0x0000771008087816 */ /* 0x000fe200000000ff */
[----:B------:R-:W-:Y:S01]  /*0720*/  IMAD R13, R5, 0x20, R4 ;  /* 0x00000020050d7824 */ /* 0x000fe200078e0204 */
[----:B------:R-:W-:Y:S02]  /*0730*/  SHF.R.U32.HI R4, RZ, 0x3, R2 ;  /* 0x00000003ff047819 */ /* 0x000fe40000011602 */
[----:B------:R-:W-:-:S02]  /*0740*/  SHF.R.U32.HI R8, RZ, 0x3, R8 ;  /* 0x00000003ff087819 */ /* 0x000fc40000011608 */
[----:B------:R-:W-:Y:S02]  /*0750*/  @P0 LOP3.LUT R17, R17, 0xfffffffe, RZ, 0xfc, !PT ;  /* 0xfffffffe11110812 */ /* 0x000fe400078efcff */
[----:B------:R-:W-:Y:S02]  /*0760*/  LOP3.LUT R4, R4, 0xffff, RZ, 0xc0, !PT ;  /* 0x0000ffff04047812 */ /* 0x000fe400078ec0ff */
[----:B------:R-:W-:Y:S02]  /*0770*/  LOP3.LUT R8, R8, 0xffff, RZ, 0xc0, !PT ;  /* 0x0000ffff08087812 */ /* 0x000fe400078ec0ff */
[----:B------:R-:W-:Y:S02]  /*0780*/  LEA.HI R2, R17, R34, RZ, 0x8 ;  /* 0x0000002211027211 */ /* 0x000fe400078f40ff */
[----:B------:R-:W-:Y:S02]  /*0790*/  LOP3.LUT R6, R6, 0xffff, RZ, 0xc0, !PT ;  /* 0x0000ffff06067812 */ /* 0x000fe400078ec0ff */
[----:B------:R-:W-:-:S02]  /*07a0*/  LOP3.LUT R11, R11, 0xffff, RZ, 0xc0, !PT ;  /* 0x0000ffff0b0b7812 */ /* 0x000fc400078ec0ff */
[----:B------:R-:W-:Y:S02]  /*07b0*/  PRMT R4, R4, 0x8880, RZ ;  /* 0x0000888004047816 */ /* 0x000fe400000000ff */
[----:B------:R-:W-:Y:S02]  /*07c0*/  SHF.R.S32.HI R40, RZ, 0x8, R3 ;  /* 0x00000008ff287819 */ /* 0x000fe40000011403 */
[----:B------:R-:W-:Y:S02]  /*07d0*/  LOP3.LUT R9, R9, 0xffff, RZ, 0xc0, !PT ;  /* 0x0000ffff09097812 */ /* 0x000fe400078ec0ff */
[----:B------:R-:W-:Y:S01]  /*07e0*/  PRMT R8, R8, 0x8880, RZ ;  /* 0x0000888008087816 */ /* 0x000fe200000000ff */
[----:B------:R-:W-:Y:S01]  /*07f0*/  IMAD R40, R40, 0x6000, R7 ;  /* 0x0000600028287824 */ /* 0x000fe200078e0207 */
[----:B------:R-:W-:Y:S02]  /*0800*/  SHF.R.U32.HI R2, RZ, 0x8, R2 ;  /* 0x00000008ff027819 */ /* 0x000fe40000011602 */
[----:B------:R-:W-:-:S02]  /*0810*/  PRMT R3, R6, 0x8880, RZ ;  /* 0x0000888006037816 */ /* 0x000fc400000000ff */
[----:B------:R-:W-:Y:S02]  /*0820*/  PRMT R5, R11, 0x8880, RZ ;  /* 0x000088800b057816 */ /* 0x000fe400000000ff */
[----:B------:R-:W-:Y:S02]  /*0830*/  MOV R6, R4 ;  /* 0x0000000400067202 */ /* 0x000fe40000000f00 */
[----:B------:R-:W-:Y:S01]  /*0840*/  PRMT R4, R9, 0x8880, RZ ;  /* 0x0000888009047816 */ /* 0x000fe200000000ff */
[----:B------:R-:W-:Y:S01]  /*0850*/  IMAD.MOV.U32 R9, RZ, RZ, R8 ;  /* 0x000000ffff097224 */ /* 0x000fe200078e0008 */
[----:B------:R-:W-:Y:S01]  /*0860*/  PRMT R10, R10, 0x8880, RZ ;  /* 0x000088800a0a7816 */ /* 0x000fe200000000ff */
[----:B------:R-:W-:Y:S01]  /*0870*/  IMAD R8, R2, 0x20, R5 ;  /* 0x0000002002087824 */ /* 0x000fe200078e0205 */
[----:B------:R-:W-:Y:S01]  /*0880*/  LOP3.LUT R42, R33, 0x7fc, RZ, 0xc0, !PT ;  /* 0x000007fc212a7812 */ /* 0x000fe200078ec0ff */
[----:B------:R-:W-:Y:S01]  /*0890*/  IMAD R3, R6, 0x40, R3 ;  /* 0x0000004006037824 */ /* 0x000fe200078e0203 */
[----:B------:R-:W-:Y:S01]  /*08a0*/  PRMT R7, R12, 0x8880, RZ ;  /* 0x000088800c077816 */ /* 0x000fe200000000ff */
[----:B------:R-:W-:Y:S01]  /*08b0*/  IMAD R2, R13, 0x300, RZ ;  /* 0x000003000d027824 */ /* 0x000fe200078e02ff */
[----:B------:R-:W-:-:S02]  /*08c0*/  LEA R9, R9, R4, 0x6 ;  /* 0x0000000409097211 */ /* 0x000fc400078e30ff */
[----:B------:R-:W-:Y:S01]  /*08d0*/  LOP3.LUT R4, R16, 0x1f0, RZ, 0xc0, !PT ;  /* 0x000001f010047812 */ /* 0x000fe200078ec0ff */
[----:B------:R-:W-:Y:S01]  /*08e0*/  IMAD R6, R3, 0x60, R2 ;  /* 0x0000006003067824 */ /* 0x000fe200078e0202 */
[C---:B------:R-:W-:Y:S01]  /*08f0*/  LOP3.LUT R2, R42.reuse, 0x800, RZ, 0xfc, !PT ;  /* 0x000008002a027812 */ /* 0x040fe200078efcff */
[----:B------:R-:W-:Y:S01]  /*0900*/  IMAD.MOV.U32 R3, RZ, RZ, R10 ;  /* 0x000000ffff037224 */ /* 0x000fe200078e000a */
[----:B------:R-:W-:Y:S01]  /*0910*/  IADD3 R41, R4, UR4, RZ ;  /* 0x0000000404297c10 */ /* 0x000fe2000fffe0ff */
[----:B------:R-:W-:Y:S01]  /*0920*/  IMAD.MOV.U32 R16, RZ, RZ, RZ ;  /* 0x000000ffff107224 */ /* 0x000fe200078e00ff */
[----:B------:R-:W-:Y:S02]  /*0930*/  SHF.R.U32.HI R5, RZ, 0x2, R2 ;  /* 0x00000002ff057819 */ /* 0x000fe40000011602 */
[----:B------:R-:W-:Y:S01]  /*0940*/  SHF.R.S32.HI R2, RZ, 0x3, R3 ;  /* 0x00000003ff027819 */ /* 0x000fe20000011403 */
[----:B------:R-:W-:Y:S01]  /*0950*/  IMAD R41, R42, 0x4, R41 ;  /* 0x000000042a297824 */ /* 0x000fe200078e0229 */
[----:B------:R-:W-:-:S02]  /*0960*/  LOP3.LUT R5, R5, 0x3f0, RZ, 0xc0, !PT ;  /* 0x000003f005057812 */ /* 0x000fc400078ec0ff */
[----:B------:R-:W-:Y:S02]  /*0970*/  SHF.R.S32.HI R3, RZ, 0x3, R7 ;  /* 0x00000003ff037819 */ /* 0x000fe40000011407 */
[----:B------:R-:W-:Y:S01]  /*0980*/  PRMT R43, R2, 0x9910, RZ ;  /* 0x00009910022b7816 */ /* 0x000fe200000000ff */
[----:B------:R-:W-:Y:S01]  /*0990*/  IMAD R2, R8, 0x300, RZ ;  /* 0x0000030008027824 */ /* 0x000fe200078e02ff */
[----:B------:R-:W-:Y:S01]  /*09a0*/  PRMT R69, R3, 0x9910, RZ ;  /* 0x0000991003457816 */ /* 0x000fe200000000ff */
[----:B------:R-:W-:Y:S01]  /*09b0*/  VIADD R5, R5, UR4 ;  /* 0x0000000405057c36 */ /* 0x000fe20008000000 */
[----:B------:R-:W-:Y:S01]  /*09c0*/  PLOP3.LUT P0, PT, PT, PT, PT, 0x80, 0x0 ;  /* 0x000000000000781c */ /* 0x000fe20003f0f070 */
[----:B------:R-:W-:Y:S01]  /*09d0*/  IMAD R2, R9, 0x60, R2 ;  /* 0x0000006009027824 */ /* 0x000fe200078e0202 */
[----:B------:R-:W-:Y:S01]  /*09e0*/  ULDC.64 UR4, c[0x0][0x220] ;  /* 0x0000880000047ab9 */ /* 0x000fe20000000a00 */
[----:B------:R-:W-:Y:S01]  /*09f0*/  IMAD R43, R43, 0x3000, R6 ;  /* 0x000030002b2b7824 */ /* 0x000fe200078e0206 */
[----:B------:R-:W-:Y:S01]  /*0a00*/  LEA R42, R42, R5, 0x2 ;  /* 0x000000052a2a7211 */ /* 0x000fe200078e10ff */
[----:B------:R-:W-:-:S08]  /*0a10*/  IMAD R69, R69, 0x3000, R2 ;  /* 0x0000300045457824 */ /* 0x000fd000078e0202 */
.L_x_1:
[----:B------:R-:W1:Y:S01]  /*0a20*/  LDC.64 R2, c[0x0][0x218] ;  /* 0x00008600ff027b82 */ /* 0x000e620000000a00 */
[----:B------:R-:W-:Y:S02]  /*0a30*/  LOP3.LUT R15, R16, 0x20, R35, 0xfe, !PT ;  /* 0x00000020100f7812 */ /* 0x000fe400078efe23 */
[----:B------:R-:W-:Y:S02]  /*0a40*/  CS2R R8, SRZ ;  /* 0x0000000000087805 */ /* 0x000fe4000001ff00 */
[----:B------:R-:W-:Y:S02]  /*0a50*/  LOP3.LUT R5, R35, R16, RZ, 0xfc, !PT ;  /* 0x0000001023057212 */ /* 0x000fe400078efcff */
[----:B------:R-:W-:Y:S02]  /*0a60*/  CS2R R10, SRZ ;  /* 0x00000000000a7805 */ /* 0x000fe4000001ff00 */
[C---:B------:R-:W-:Y:S01]  /*0a70*/  ISETP.LT.U32.AND P1, PT, R15.reuse, 0x60, PT ;  /* 0x000000600f00780c */ /* 0x040fe20003f21070 */
[----:B------:R-:W-:Y:S01]  /*0a80*/  IMAD R15, R15, 0x100, R40 ;  /* 0x000001000f0f7824 */ /* 0x000fe200078e0228 */
[----:B------:R-:W-:-:S02]  /*0a90*/  LEA R5, R5, R40, 0x8 ;  /* 0x0000002805057211 */ /* 0x000fc400078e40ff */
[----:B------:R-:W-:Y:S02]  /*0aa0*/  CS2R R6, SRZ ;  /* 0x0000000000067805 */ /* 0x000fe4000001ff00 */
[----:B------:R-:W-:Y:S01]  /*0ab0*/  ISETP.LT.U32.AND.EX P1, PT, R68, RZ, !P2, P1 ;  /* 0x000000ff4400720c */ /* 0x000fe20005721110 */
[----:B-1----:R-:W-:Y:S01]  /*0ac0*/  IMAD.WIDE R12, R5, 0x4, R2 ;  /* 0x00000004050c7825 */ /* 0x002fe200078e0202 */
[----:B------:R-:W-:-:S03]  /*0ad0*/  CS2R R4, SRZ ;  /* 0x0000000000047805 */ /* 0x000fc6000001ff00 */
[----:B------:R-:W-:Y:S01]  /*0ae0*/  IMAD.WIDE R14, R15, 0x4, R2 ;  /* 0x000000040f0e7825 */ /* 0x000fe200078e0202 */
[----:B------:R-:W2:Y:S01]  /*0af0*/  @!P2 LDG.E.EF.128 R8, desc[UR6][R12.64] ;  /* 0x000000060c08a981 */ /* 0x000ea2000c0e1d00 */
[----:B------:R-:W1:Y:S06]  /*0b00*/  LDC.64 R2, c[0x0][0x228] ;  /* 0x00008a00ff027b82 */ /* 0x000e6c0000000a00 */
[----:B------:R-:W3:Y:S01]  /*0b10*/  @P1 LDG.E.EF.128 R4, desc[UR6][R14.64] ;  /* 0x000000060e041981 */ /* 0x000ee2000c0e1d00 */
[----:B------:R-:W-:Y:S02]  /*0b20*/  CS2R R22, SRZ ;  /* 0x0000000000167805 */ /* 0x000fe4000001ff00 */
[----:B------:R-:W-:-:S02]  /*0b30*/  CS2R R28, SRZ ;  /* 0x00000000001c7805 */ /* 0x000fc4000001ff00 */
[----:B------:R-:W-:Y:S02]  /*0b40*/  CS2R R30, SRZ ;  /* 0x00000000001e7805 */ /* 0x000fe4000001ff00 */
[----:B------:R-:W-:Y:S02]  /*0b50*/  CS2R R24, SRZ ;  /* 0x0000000000187805 */ /* 0x000fe4000001ff00 */
[----:B------:R-:W-:Y:S01]  /*0b60*/  CS2R R26, SRZ ;  /* 0x00000000001a7805 */ /* 0x000fe2000001ff00 */
[----:B------:R-:W-:Y:S01]  /*0b70*/  BAR.SYNC.DEFER_BLOCKING 0x0 ;  /* 0x0000000000007b1d */ /* 0x000fe20000010000 */
[----:B--2---:R-:W-:Y:S02]  /*0b80*/  SEL R19, R8, RZ, !P2 ;  /* 0x000000ff08137207 */ /* 0x004fe40005000000 */
[----:B------:R-:W-:Y:S02]  /*0b90*/  SEL R18, R9, RZ, !P2 ;  /* 0x000000ff09127207 */ /* 0x000fe40005000000 */
[----:B------:R-:W-:-:S02]  /*0ba0*/  SEL R21, R10, RZ, !P2 ;  /* 0x000000ff0a157207 */ /* 0x000fc40005000000 */
[----:B------:R-:W-:Y:S01]  /*0bb0*/  SEL R10, R11, RZ, !P2 ;  /* 0x000000ff0b0a7207 */ /* 0x000fe20005000000 */
[----:B------:R-:W-:Y:S01]  /*0bc0*/  STS [R36], R19 ;  /* 0x0000001324007388 */ /* 0x000fe20000000800 */
[----:B---3--:R-:W-:Y:S02]  /*0bd0*/  SEL R17, R4, RZ, P1 ;  /* 0x000000ff04117207 */ /* 0x008fe40000800000 */
[----:B------:R-:W-:Y:S01]  /*0be0*/  SEL R4, R5, RZ, P1 ;  /* 0x000000ff05047207 */ /* 0x000fe20000800000 */
[----:B------:R-:W-:Y:S01]  /*0bf0*/  STS [R37+0x100], R18 ;  /* 0x0001001225007388 */ /* 0x000fe20000000800 */
[----:B------:R-:W-:Y:S02]  /*0c00*/  SEL R5, R6, RZ, P1 ;  /* 0x000000ff06057207 */ /* 0x000fe40000800000 */
[----:B------:R-:W-:Y:S01]  /*0c10*/  SEL R6, R7, RZ, P1 ;  /* 0x000000ff07067207 */ /* 0x000fe20000800000 */
[----:B------:R-:W-:Y:S04]  /*0c20*/  STS [R38+0x200], R21 ;  /* 0x0002001526007388 */ /* 0x000fe80000000800 */
[----:B------:R2:W-:Y:S01]  /*0c30*/  STS [R39+0x300], R10 ;  /* 0x0003000a27007388 */ /* 0x0005e20000000800 */
[----:B------:R-:W-:-:S03]  /*0c40*/  LOP3.LUT R7, R16, 0x3c, R33, 0xf8, !PT ;  /* 0x0000003c10077812 */ /* 0x000fc600078ef821 */
[----:B------:R-:W-:Y:S04]  /*0c50*/  STS [R36+0x80], R17 ;  /* 0x0000801124007388 */ /* 0x000fe80000000800 */
[----:B------:R-:W-:Y:S04]  /*0c60*/  STS [R37+0x180], R4 ;  /* 0x0001800425007388 */ /* 0x000fe80000000800 */
[----:B------:R3:W-:Y:S04]  /*0c70*/  STS [R38+0x280], R5 ;  /* 0x0002800526007388 */ /* 0x0007e80000000800 */
[----:B------:R4:W-:Y:S01]  /*0c80*/  STS [R39+0x380], R6 ;  /* 0x0003800627007388 */ /* 0x0009e20000000800 */
[C---:B------:R-:W-:Y:S01]  /*0c90*/  ISETP.GE.U32.AND P1, PT, R7.reuse, 0x60, PT ;  /* 0x000000600700780c */ /* 0x040fe20003f26070 */
[----:B------:R-:W-:-:S03]  /*0ca0*/  IMAD.SHL.U32 R16, R7, 0x4, RZ ;  /* 0x0000000407107824 */ /* 0x000fc600078e00ff */
[----:B------:R-:W-:-:S04]  /*0cb0*/  ISETP.GE.U32.AND.EX P1, PT, R68, RZ, PT, P1 ;  /* 0x000000ff4400720c */ /* 0x000fc80003f26110 */
[----:B------:R-:W-:Y:S02]  /*0cc0*/  ISETP.LT.AND P3, PT, R32, 0x400, !P1 ;  /* 0x000004002000780c */ /* 0x000fe40004f61270 */
[----:B------:R-:W-:Y:S01]  /*0cd0*/  ISETP.LT.AND P4, PT, R34, 0x400, !P1 ;  /* 0x000004002200780c */ /* 0x000fe20004f81270 */
[----:B------:R-:W-:Y:S01]  /*0ce0*/  IMAD.IADD R9, R43, 0x1, R7 ;  /* 0x000000012b097824 */ /* 0x000fe200078e0207 */
[----:B------:R-:W-:Y:S02]  /*0cf0*/  IADD3 R13, R69, R7, RZ ;  /* 0x00000007450d7210 */ /* 0x000fe40007ffe0ff */
[----:B------:R-:W-:Y:S01]  /*0d00*/  SHF.L.U64.HI R14, R7, 0x2, R68 ;  /* 0x00000002070e7819 */ /* 0x000fe20000010244 */
[----:B------:R-:W-:Y:S01]  /*0d10*/  BAR.SYNC.DEFER_BLOCKING 0x0 ;  /* 0x0000000000007b1d */ /* 0x000fe20000010000 */
[----:B--2---:R-:W-:Y:S02]  /*0d20*/  IADD3 R10, P5, R16, UR8, RZ ;  /* 0x00000008100a7c10 */ /* 0x004fe4000ffbe0ff */
[----:B------:R-:W-:Y:S01]  /*0d30*/  CS2R R20, SRZ ;  /* 0x0000000000147805 */ /* 0x000fe2000001ff00 */
[----:B-1----:R-:W-:Y:S01]  /*0d40*/  IMAD.WIDE R8, R9, 0x4, R2 ;  /* 0x0000000409087825 */ /* 0x002fe200078e0202 */
[----:B------:R-:W-:-:S03]  /*0d50*/  IADD3.X R11, R14, UR9, RZ, P5, !PT ;  /* 0x000000090e0b7c10 */ /* 0x000fc6000affe4ff */
[----:B------:R-:W-:Y:S02]  /*0d60*/  IMAD.WIDE R12, R13, 0x4, R2 ;  /* 0x000000040d0c7825 */ /* 0x000fe400078e0202 */
[----:B------:R-:W1:Y:S01]  /*0d70*/  LDC.64 R2, c[0x0][0x210] ;  /* 0x00008400ff027b82 */ /* 0x000e620000000a00 */
[----:B------:R2:W5:Y:S04]  /*0d80*/  @P3 LDG.E.EF.128 R20, desc[UR6][R8.64] ;  /* 0x0000000608143981 */ /* 0x000568000c0e1d00 */
[----:B------:R1:W5:Y:S04]  /*0d90*/  @!P1 LDG.E.EL.128 R24, desc[UR6][R10.64] ;  /* 0x000000060a189981 */ /* 0x000368000c2e1d00 */
[----:B------:R1:W5:Y:S01]  /*0da0*/  @P4 LDG.E.EF.128 R28, desc[UR6][R12.64] ;  /* 0x000000060c1c4981 */ /* 0x000362000c0e1d00 */
[--C-:B------:R-:W-:Y:S01]  /*0db0*/  IMAD R71, R32, 0x60, R7.reuse ;  /* 0x0000006020477824 */ /* 0x100fe200078e0207 */
[----:B------:R-:W-:Y:S01]  /*0dc0*/  IADD3 R16, P5, R16, UR4, RZ ;  /* 0x0000000410107c10 */ /* 0x000fe2000ffbe0ff */
[----:B---3--:R-:W-:-:S02]  /*0dd0*/  IMAD R5, R34, 0x60, R7 ;  /* 0x0000006022057824 */ /* 0x008fc400078e0207 */
[--C-:B-1----:R-:W-:Y:S01]  /*0de0*/  IMAD.WIDE R70, R71, 0x4, R2.reuse ;  /* 0x0000000447467825 */ /* 0x102fe200078e0202 */
[----:B----4-:R-:W-:Y:S02]  /*0df0*/  CS2R R6, SRZ ;  /* 0x0000000000067805 */ /* 0x010fe4000001ff00 */
[----:B--2---:R-:W-:Y:S02]  /*0e00*/  CS2R R8, SRZ ;  /* 0x0000000000087805 */ /* 0x004fe4000001ff00 */
[----:B0-----:R-:W-:Y:S01]  /*0e10*/  CS2R R10, SRZ ;  /* 0x00000000000a7805 */ /* 0x001fe2000001ff00 */
[----:B------:R-:W-:Y:S01]  /*0e20*/  IMAD.WIDE R2, R5, 0x4, R2 ;  /* 0x0000000405027825 */ /* 0x000fe200078e0202 */
[----:B------:R-:W-:Y:S02]  /*0e30*/  CS2R R4, SRZ ;  /* 0x0000000000047805 */ /* 0x000fe4000001ff00 */
[----:B------:R-:W-:Y:S02]  /*0e40*/  IADD3.X R17, R14, UR5, RZ, P5, !PT ;  /* 0x000000050e117c10 */ /* 0x000fe4000affe4ff */
[----:B------:R-:W-:-:S02]  /*0e50*/  CS2R R12, SRZ ;  /* 0x00000000000c7805 */ /* 0x000fc4000001ff00 */
[----:B------:R-:W-:Y:S01]  /*0e60*/  CS2R R14, SRZ ;  /* 0x00000000000e7805 */ /* 0x000fe2000001ff00 */
[----:B------:R-:W2:Y:S04]  /*0e70*/  @P4 LDG.E.EF.128 R8, desc[UR6][R2.64] ;  /* 0x0000000602084981 */ /* 0x000ea8000c0e1d00 */
[----:B------:R0:W3:Y:S04]  /*0e80*/  @!P1 LDG.E.EL.128 R4, desc[UR6][R16.64] ;  /* 0x0000000610049981 */ /* 0x0000e8000c2e1d00 */
[----:B------:R-:W4:Y:S01]  /*0e90*/  @P3 LDG.E.EF.128 R12, desc[UR6][R70.64] ;  /* 0x00000006460c3981 */ /* 0x000f22000c0e1d00 */
[----:B------:R-:W-:-:S02]  /*0ea0*/  MOV R72, 0x3f800000 ;  /* 0x3f80000000487802 */ /* 0x000fc40000000f00 */
[----:B-----5:R-:W-:Y:S02]  /*0eb0*/  SEL R19, R20, RZ, P3 ;  /* 0x000000ff14137207 */ /* 0x020fe40001800000 */
[----:B------:R-:W-:Y:S02]  /*0ec0*/  SEL R18, R21, RZ, P3 ;  /* 0x000000ff15127207 */ /* 0x000fe40001800000 */
[----:B------:R-:W-:Y:S02]  /*0ed0*/  SEL R24, R24, RZ, !P1 ;  /* 0x000000ff18187207 */ /* 0x000fe40004800000 */
[----:B------:R-:W-:Y:S02]  /*0ee0*/  SEL R25, R25, RZ, !P1 ;  /* 0x000000ff19197207 */ /* 0x000fe40004800000 */
[----:B------:R-:W-:Y:S02]  /*0ef0*/  SEL R73, R28, RZ, P4 ;  /* 0x000000ff1c497207 */ /* 0x000fe40002000000 */
[----:B------:R-:W-:Y:S01]  /*0f00*/  SEL R20, R29, RZ, P4 ;  /* 0x000000ff1d147207 */ /* 0x000fe20002000000 */
[----:B------:R-:W-:-:S02]  /*0f10*/  FADD R29, R19, R24 ;  /* 0x00000018131d7221 */ /* 0x000fc40000000000 */
[----:B------:R-:W-:Y:S01]  /*0f20*/  FADD R73, R73, R24 ;  /* 0x0000001849497221 */ /* 0x000fe20000000000 */
[--C-:B------:R-:W-:Y:S01]  /*0f30*/  FADD R24, R18, R25.reuse ;  /* 0x0000001912187221 */ /* 0x100fe20000000000 */
[----:B------:R-:W-:Y:S01]  /*0f40*/  FADD R75, R20, R25 ;  /* 0x00000019144b7221 */ /* 0x000fe20000000000 */
[----:B------:R-:W-:Y:S01]  /*0f50*/  SEL R25, R22, RZ, P3 ;  /* 0x000000ff16197207 */ /* 0x000fe20001800000 */
[----:B0-----:R-:W0:Y:S01]  /*0f60*/  LDS.128 R16, [R41] ;  /* 0x0000000029107984 */ /* 0x001e220000000c00 */
[----:B------:R-:W-:Y:S02]  /*0f70*/  SEL R26, R26, RZ, !P1 ;  /* 0x000000ff1a1a7207 */ /* 0x000fe40004800000 */
[----:B------:R-:W-:-:S03]  /*0f80*/  SEL R77, R30, RZ, P4 ;  /* 0x000000ff1e4d7207 */ /* 0x000fc60002000000 */
[--C-:B------:R-:W-:Y:S02]  /*0f90*/  FADD R25, R25, R26.reuse ;  /* 0x0000001a19197221 */ /* 0x100fe40000000000 */
[----:B------:R-:W-:Y:S01]  /*0fa0*/  FADD R77, R77, R26 ;  /* 0x0000001a4d4d7221 */ /* 0x000fe20000000000 */
[----:B------:R-:W-:Y:S02]  /*0fb0*/  SEL R26, R23, RZ, P3 ;  /* 0x000000ff171a7207 */ /* 0x000fe40001800000 */
[----:B------:R-:W1:Y:S01]  /*0fc0*/  LDS.128 R20, [R42+0x2000] ;  /* 0x002000002a147984 */ /* 0x000e620000000c00 */
[----:B------:R-:W-:Y:S02]  /*0fd0*/  SEL R28, R31, RZ, P4 ;  /* 0x000000ff1f1c7207 */ /* 0x000fe40002000000 */
[----:B------:R-:W-:Y:S02]  /*0fe0*/  SEL R27, R27, RZ, !P1 ;  /* 0x000000ff1b1b7207 */ /* 0x000fe40004800000 */
[----:B---3--:R-:W-:-:S03]  /*0ff0*/  SEL R31, R7, RZ, !P1 ;  /* 0x000000ff071f7207 */ /* 0x008fc60004800000 */
[--C-:B------:R-:W-:Y:S01]  /*1000*/  FADD R26, R26, R27.reuse ;  /* 0x0000001b1a1a7221 */ /* 0x100fe20000000000 */
[----:B------:R-:W-:Y:S01]  /*1010*/  FADD R28, R28, R27 ;  /* 0x0000001b1c1c7221 */ /* 0x000fe20000000000 */
[----:B--2---:R-:W-:Y:S02]  /*1020*/  SEL R27, R11, RZ, P4 ;  /* 0x000000ff0b1b7207 */ /* 0x004fe40002000000 */
[----:B------:R-:W-:Y:S02]  /*1030*/  SEL R30, R6, RZ, !P1 ;  /* 0x000000ff061e7207 */ /* 0x000fe40004800000 */
[----:B------:R-:W-:Y:S02]  /*1040*/  SEL R11, R10, RZ, P4 ;  /* 0x000000ff0a0b7207 */ /* 0x000fe40002000000 */
[----:B----4-:R-:W-:Y:S02]  /*1050*/  SEL R7, R14, RZ, P3 ;  /* 0x000000ff0e077207 */ /* 0x010fe40001800000 */
[----:B------:R-:W-:Y:S01]  /*1060*/  SEL R6, R15, RZ, P3 ;  /* 0x000000ff0f067207 */ /* 0x000fe20001800000 */
[----:B------:R-:W-:-:S02]  /*1070*/  FADD R11, R11, R30 ;  /* 0x0000001e0b0b7221 */ /* 0x000fc40000000000 */
[----:B------:R-:W-:Y:S01]  /*1080*/  FADD R7, R7, R30 ;  /* 0x0000001e07077221 */ /* 0x000fe20000000000 */
[----:B------:R-:W-:Y:S02]  /*1090*/  SEL R30, R4, RZ, !P1 ;  /* 0x000000ff041e7207 */ /* 0x000fe40004800000 */
[----:B------:R-:W-:Y:S02]  /*10a0*/  SEL R15, R5, RZ, !P1 ;  /* 0x000000ff050f7207 */ /* 0x000fe40004800000 */
[----:B------:R-:W-:Y:S02]  /*10b0*/  SEL R4, R13, RZ, P3 ;  /* 0x000000ff0d047207 */ /* 0x000fe40001800000 */
[----:B------:R-:W-:Y:S02]  /*10c0*/  SEL R5, R12, RZ, P3 ;  /* 0x000000ff0c057207 */ /* 0x000fe40001800000 */
[----:B------:R-:W-:Y:S01]  /*10d0*/  SEL R14, R9, RZ, P4 ;  /* 0x000000ff090e7207 */ /* 0x000fe20002000000 */
[----:B------:R-:W-:Y:S01]  /*10e0*/  FADD R6, R6, R31 ;  /* 0x0000001f06067221 */ /* 0x000fe20000000000 */
[----:B------:R-:W-:Y:S01]  /*10f0*/  SEL R9, R8, RZ, P4 ;  /* 0x000000ff08097207 */ /* 0x000fe20002000000 */
[--C-:B------:R-:W-:Y:S01]  /*1100*/  FADD R4, R4, R15.reuse ;  /* 0x0000000f04047221 */ /* 0x100fe20000000000 */
[--C-:B------:R-:W-:Y:S01]  /*1110*/  FADD R5, R5, R30.reuse ;  /* 0x0000001e05057221 */ /* 0x100fe20000000000 */
[----:B------:R-:W-:Y:S01]  /*1120*/  FADD R8, R14, R15 ;  /* 0x0000000f0e087221 */ /* 0x000fe20000000000 */
[----:B------:R-:W-:Y:S01]  /*1130*/  FADD R10, R27, R31 ;  /* 0x0000001f1b0a7221 */ /* 0x000fe20000000000 */
[----:B------:R-:W-:Y:S01]  /*1140*/  FADD R9, R9, R30 ;  /* 0x0000001e09097221 */ /* 0x000fe20000000000 */
[----:B0-----:R-:W-:Y:S01]  /*1150*/  FADD R19, R19, R6 ;  /* 0x0000000613137221 */ /* 0x001fe20000000000 */
[----:B------:R-:W-:Y:S01]  /*1160*/  FADD R17, R17, R4 ;  /* 0x0000000411117221 */ /* 0x000fe20000000000 */
[----:B------:R-:W-:Y:S01]  /*1170*/  FADD R6, R18, R7 ;  /* 0x0000000712067221 */ /* 0x000fe20000000000 */
[----:B------:R-:W-:Y:S01]  /*1180*/  FADD R4, R16, R5 ;  /* 0x0000000510047221 */ /* 0x000fe20000000000 */
[----:B-1----:R-:W-:Y:S01]  /*1190*/  FADD R8, R21, R8 ;  /* 0x0000000815087221 */ /* 0x002fe20000000000 */
[----:B------:R-:W-:Y:S01]  /*11a0*/  FADD R20, R20, R9 ;  /* 0x0000000914147221 */ /* 0x000fe20000000000 */
        /* <DEDUP_REMOVED lines=10> */
[----:B------:R0:W-:Y:S01]  /*1250*/  @P3 STG.E.128 desc[UR6][R70.64], R4 ;  /* 0x0000000446003986 */ /* 0x0001e2000c101d06 */
[----:B------:R-:W-:Y:S01]  /*1260*/  HFMA2.MMA R13, -RZ, RZ, 1.875, 0 ;  /* 0x3f800000ff0d7435 */ /* 0x000fe200000001ff */
[----:B------:R-:W-:Y:S01]  /*1270*/  IMAD.MOV.U32 R12, RZ, RZ, 0x3f800000 ;  /* 0x3f800000ff0c7424 */ /* 0x000fe200078e00ff */
[----:B------:R-:W-:Y:S01]  /*1280*/  CS2R R24, SRZ ;  /* 0x0000000000187805 */ /* 0x000fe2000001ff00 */
[----:B------:R-:W-:Y:S01]  /*1290*/  IMAD.MOV.U32 R30, RZ, RZ, 0x3f800000 ;  /* 0x3f800000ff1e7424 */ /* 0x000fe200078e00ff */
[----:B------:R-:W-:Y:S01]  /*12a0*/  CS2R R26, SRZ ;  /* 0x00000000001a7805 */ /* 0x000fe2000001ff00 */
[----:B------:R-:W-:Y:S01]  /*12b0*/  IMAD.MOV.U32 R31, RZ, RZ, 0x3f800000 ;  /* 0x3f800000ff1f7424 */ /* 0x000fe200078e00ff */
[----:B------:R-:W-:Y:S01]  /*12c0*/  CS2R R28, SRZ ;  /* 0x00000000001c7805 */ /* 0x000fe2000001ff00 */
[----:B------:R-:W-:Y:S01]  /*12d0*/  IMAD.MOV.U32 R73, RZ, RZ, 0x3f800000 ;  /* 0x3f800000ff497424 */ /* 0x000fe200078e00ff */
[----:B------:R-:W-:Y:S01]  /*12e0*/  MOV R19, R8 ;  /* 0x0000000800137202 */ /* 0x000fe20000000f00 */
[----:B------:R-:W-:Y:S01]  /*12f0*/  IMAD.MOV.U32 R14, RZ, RZ, RZ ;  /* 0x000000ffff0e7224 */ /* 0x000fe200078e00ff */
[----:B------:R-:W-:Y:S01]  /*1300*/  MOV R22, R11 ;  /* 0x0000000b00167202 */ /* 0x000fe20000000f00 */
[----:B------:R-:W-:Y:S01]  /*1310*/  IMAD.MOV.U32 R23, RZ, RZ, RZ ;  /* 0x000000ffff177224 */ /* 0x000fe200078e00ff */
[----:B------:R-:W-:Y:S01]  /*1320*/  MOV R17, R6 ;  /* 0x0000000600117202 */ /* 0x000fe20000000f00 */
[----:B------:R-:W-:-:S02]  /*1330*/  IMAD.MOV.U32 R20, RZ, RZ, R9 ;  /* 0x000000ffff147224 */ /* 0x000fc400078e0009 */
[----:B------:R-:W-:Y:S01]  /*1340*/  IMAD.MOV.U32 R21, RZ, RZ, R10 ;  /* 0x000000ffff157224 */ /* 0x000fe200078e000a */
[----:B0-----:R-:W-:Y:S01]  /*1350*/  HFMA2.MMA R71, -RZ, RZ, 1.875, 0 ;  /* 0x3f800000ff477435 */ /* 0x001fe200000001ff */
[----:B------:R-:W-:Y:S02]  /*1360*/  IMAD.MOV.U32 R70, RZ, RZ, 0x3f800000 ;  /* 0x3f800000ff467424 */ /* 0x000fe400078e00ff */
[----:B------:R-:W-:Y:S02]  /*1370*/  IMAD.MOV.U32 R15, RZ, RZ, R4 ;  /* 0x000000ffff0f7224 */ /* 0x000fe400078e0004 */
[----:B------:R-:W-:Y:S02]  /*1380*/  IMAD.MOV.U32 R16, RZ, RZ, R5 ;  /* 0x000000ffff107224 */ /* 0x000fe400078e0005 */
[----:B------:R-:W-:Y:S01]  /*1390*/  IMAD.MOV.U32 R18, RZ, RZ, R7 ;  /* 0x000000ffff127224 */ /* 0x000fe200078e0007 */
[----:B------:R-:W-:Y:S06]  /*13a0*/  @P0 BRA `(.L_x_0) ;  /* 0x0000000400c00947 */ /* 0x000fec0003800000 */
[----:B------:R-:W-:Y:S01]  /*13b0*/  FADD R12, R67, 1 ;  /* 0x3f800000430c7421 */ /* 0x000fe20000000000 */
[----:B------:R-:W-:Y:S01]  /*13c0*/  FADD R14, R4, -R59 ;  /* 0x8000003b040e7221 */ /* 0x000fe20000000000 */
[----:B------:R-:W-:Y:S01]  /*13d0*/  FADD R13, R66, 1 ;  /* 0x3f800000420d7421 */ /* 0x000fe20000000000 */
[----:B------:R-:W-:Y:S01]  /*13e0*/  FADD R23, R5, -R58 ;  /* 0x8000003a05177221 */ /* 0x000fe20000000000 */
[C---:B------:R-:W-:Y:S01]  /*13f0*/  FMUL R15, R12.reuse, 0.25 ;  /* 0x3e8000000c0f7820 */ /* 0x040fe20000400000 */
[----:B------:R-:W-:Y:S01]  /*1400*/  FSETP.GT.AND P6, PT, |R12|, 8.50705917302346158658e+37, PT ;  /* 0x7e8000000c00780b */ /* 0x000fe20003fc4200 */
[----:B------:R-:W-:Y:S01]  /*1410*/  FMUL R19, R14, 0.25 ;  /* 0x3e8000000e137820 */ /* 0x000fe20000400000 */
[----:B------:R-:W-:Y:S01]  /*1420*/  FSETP.GEU.AND P5, PT, |R12|, 1.175494350822287508e-38, PT ;  /* 0x008000000c00780b */ /* 0x000fe20003fae200 */
[C---:B------:R-:W-:Y:S01]  /*1430*/  FMUL R16, R13.reuse, 0.25 ;  /* 0x3e8000000d107820 */ /* 0x040fe20000400000 */
[----:B------:R-:W-:Y:S01]  /*1440*/  FSETP.GEU.AND P1, PT, |R13|, 1.175494350822287508e-38, PT ;  /* 0x008000000d00780b */ /* 0x000fe20003f2e200 */
[----:B------:R-:W-:Y:S01]  /*1450*/  FMUL R20, R23, 0.25 ;  /* 0x3e80000017147820 */ /* 0x000fe20000400000 */
[----:B------:R-:W-:Y:S01]  /*1460*/  FSEL R17, R15, R12, P6 ;  /* 0x0000000c0f117208 */ /* 0x000fe20003000000 */
[----:B------:R-:W-:Y:S01]  /*1470*/  FADD R30, R65, 1 ;  /* 0x3f800000411e7421 */ /* 0x000fe20000000000 */
[----:B------:R-:W-:Y:S01]  /*1480*/  FSEL R15, R19, R14, P6 ;  /* 0x0000000e130f7208 */ /* 0x000fe20003000000 */
[----:B------:R-:W-:Y:S01]  /*1490*/  FADD R24, R6, -R57 ;  /* 0x8000003906187221 */ /* 0x000fe20000000000 */
[----:B------:R-:W-:Y:S01]  /*14a0*/  FSETP.GT.AND P6, PT, |R13|, 8.50705917302346158658e+37, PT ;  /* 0x7e8000000d00780b */ /* 0x000fe20003fc4200 */
[----:B------:R-:W-:Y:S01]  /*14b0*/  FADD R31, R64, 1 ;  /* 0x3f800000401f7421 */ /* 0x000fe20000000000 */
[----:B------:R-:W-:Y:S01]  /*14c0*/  FADD R25, R7, -R56 ;  /* 0x8000003807197221 */ /* 0x000fe20000000000 */
[----:B------:R-:W-:Y:S01]  /*14d0*/  FADD R72, R63, 1 ;  /* 0x3f8000003f487421 */ /* 0x000fe20000000000 */
[----:B------:R-:W-:Y:S01]  /*14e0*/  FSEL R18, R16, R13, P6 ;  /* 0x0000000d10127208 */ /* 0x000fe20003000000 */
[----:B------:R-:W-:Y:S01]  /*14f0*/  @!P5 FMUL R17, R17, 16777216 ;  /* 0x4b8000001111d820 */ /* 0x000fe20000400000 */
[----:B------:R-:W-:Y:S01]  /*1500*/  FSEL R20, R20, R23, P6 ;  /* 0x0000001714147208 */ /* 0x000fe20003000000 */
[----:B------:R-:W-:Y:S01]  /*1510*/  @!P5 FMUL R15, R15, 16777216 ;  /* 0x4b8000000f0fd820 */ /* 0x000fe20000400000 */
[----:B------:R-:W-:Y:S01]  /*1520*/  FSETP.GT.AND P5, PT, |R30|, 8.50705917302346158658e+37, PT ;  /* 0x7e8000001e00780b */ /* 0x000fe20003fa4200 */
[----:B------:R-:W-:Y:S01]  /*1530*/  @!P1 FMUL R18, R18, 16777216 ;  /* 0x4b80000012129820 */ /* 0x000fe20000400000 */
[----:B------:R0:W1:Y:S01]  /*1540*/  MUFU.RCP R16, R17 ;  /* 0x0000001100107308 */ /* 0x0000620000001000 */
[----:B------:R-:W-:Y:S01]  /*1550*/  @!P1 FMUL R20, R20, 16777216 ;  /* 0x4b80000014149820 */ /* 0x000fe20000400000 */
[----:B------:R-:W-:Y:S01]  /*1560*/  FSETP.GEU.AND P1, PT, |R30|, 1.175494350822287508e-38, PT ;  /* 0x008000001e00780b */ /* 0x000fe20003f2e200 */
[----:B------:R-:W-:Y:S01]  /*1570*/  FMUL R22, R25, 0.25 ;  /* 0x3e80000019167820 */ /* 0x000fe20000400000 */
[----:B------:R-:W-:Y:S01]  /*1580*/  FSETP.GEU.AND P6, PT, |R31|, 1.175494350822287508e-38, PT ;  /* 0x008000001f00780b */ /* 0x000fe20003fce200 */
[----:B------:R-:W-:Y:S01]  /*1590*/  FADD R26, R8, -R55 ;  /* 0x80000037081a7221 */ /* 0x000fe20000000000 */
[----:B------:R-:W-:Y:S01]  /*15a0*/  FADD R73, R62, 1 ;  /* 0x3f8000003e497421 */ /* 0x000fe20000000000 */
[----:B------:R-:W-:Y:S01]  /*15b0*/  FMUL R21, R72, 0.25 ;  /* 0x3e80000048157820 */ /* 0x000fe20000400000 */
[----:B------:R2:W3:Y:S01]  /*15c0*/  MUFU.RCP R19, R18 ;  /* 0x0000001200137308 */ /* 0x0004e20000001000 */
[----:B0-----:R-:W-:Y:S01]  /*15d0*/  FMUL R17, R30, 0.25 ;  /* 0x3e8000001e117820 */ /* 0x001fe20000400000 */
[----:B------:R-:W-:Y:S01]  /*15e0*/  FMUL R27, R26, 0.25 ;  /* 0x3e8000001a1b7820 */ /* 0x000fe20000400000 */
[----:B------:R-:W-:-:S03]  /*15f0*/  FMUL R70, R73, 0.25 ;  /* 0x3e80000049467820 */ /* 0x000fc60000400000 */
[----:B------:R-:W-:Y:S01]  /*1600*/  FSEL R17, R17, R30, P5 ;  /* 0x0000001e11117208 */ /* 0x000fe20002800000 */
[----:B-1----:R-:W-:Y:S01]  /*1610*/  FFMA R15, R16, R15, R59 ;  /* 0x0000000f100f7223 */ /* 0x002fe2000000003b */
[----:B--2---:R-:W-:-:S03]  /*1620*/  FMUL R18, R31, 0.25 ;  /* 0x3e8000001f127820 */ /* 0x004fc60000400000 */
[----:B------:R-:W-:Y:S01]  /*1630*/  @!P1 FMUL R17, R17, 16777216 ;  /* 0x4b80000011119820 */ /* 0x000fe20000400000 */
[----:B------:R-:W-:Y:S01]  /*1640*/  FADD R4, R4, -R15 ;  /* 0x8000000f04047221 */ /* 0x000fe20000000000 */
[----:B---3--:R-:W-:Y:S01]  /*1650*/  FFMA R16, R19, R20, R58 ;  /* 0x0000001413107223 */ /* 0x008fe2000000003a */
[----:B------:R-:W-:Y:S02]  /*1660*/  FMUL R19, R24, 0.25 ;  /* 0x3e80000018137820 */ /* 0x000fe40000400000 */
[----:B------:R-:W-:Y:S01]  /*1670*/  FFMA R14, R14, R4, R51 ;  /* 0x000000040e0e7223 */ /* 0x000fe20000000033 */
[----:B------:R-:W-:Y:S02]  /*1680*/  FADD R5, R5, -R16 ;  /* 0x8000001005057221 */ /* 0x000fe40000000000 */
[----:B------:R-:W-:Y:S02]  /*1690*/  FSEL R19, R19, R24, P5 ;  /* 0x0000001813137208 */ /* 0x000fe40002800000 */
[----:B------:R-:W-:Y:S01]  /*16a0*/  FSETP.GT.AND P5, PT, |R31|, 8.50705917302346158658e+37, PT ;  /* 0x7e8000001f00780b */ /* 0x000fe20003fa4200 */
[----:B------:R-:W-:-:S02]  /*16b0*/  FFMA R23, R23, R5, R50 ;  /* 0x0000000517177223 */ /* 0x000fc40000000032 */
[----:B------:R-:W-:Y:S01]  /*16c0*/  @!P1 FMUL R19, R19, 16777216 ;  /* 0x4b80000013139820 */ /* 0x000fe20000400000 */
[----:B------:R-:W-:Y:S02]  /*16d0*/  FSEL R20, R18, R31, P5 ;  /* 0x0000001f12147208 */ /* 0x000fe40002800000 */
[----:B------:R-:W-:Y:S01]  /*16e0*/  FSEL R22, R22, R25, P5 ;  /* 0x0000001916167208 */ /* 0x000fe20002800000 */
[----:B------:R-:W0:Y:S01]  /*16f0*/  MUFU.RCP R18, R17 ;  /* 0x0000001100127308 */ /* 0x000e220000001000 */
[----:B------:R-:W-:Y:S01]  /*1700*/  FSETP.GEU.AND P1, PT, |R72|, 1.175494350822287508e-38, PT ;  /* 0x008000004800780b */ /* 0x000fe20003f2e200 */
[----:B------:R-:W-:Y:S01]  /*1710*/  @!P6 FMUL R20, R20, 16777216 ;  /* 0x4b8000001414e820 */ /* 0x000fe20000400000 */
[----:B------:R-:W-:Y:S01]  /*1720*/  FSETP.GT.AND P5, PT, |R72|, 8.50705917302346158658e+37, PT ;  /* 0x7e8000004800780b */ /* 0x000fe20003fa4200 */
[----:B------:R-:W-:Y:S01]  /*1730*/  @!P6 FMUL R22, R22, 16777216 ;  /* 0x4b8000001616e820 */ /* 0x000fe20000400000 */
[----:B------:R-:W-:Y:S02]  /*1740*/  FSETP.GEU.AND P6, PT, |R73|, 1.175494350822287508e-38, PT ;  /* 0x008000004900780b */ /* 0x000fe40003fce200 */
[----:B------:R-:W-:-:S02]  /*1750*/  FSEL R28, R21, R72, P5 ;  /* 0x00000048151c7208 */ /* 0x000fc40002800000 */
[----:B------:R-:W-:Y:S01]  /*1760*/  FSEL R29, R27, R26, P5 ;  /* 0x0000001a1b1d7208 */ /* 0x000fe20002800000 */
[----:B------:R1:W2:Y:S01]  /*1770*/  MUFU.RCP R21, R20 ;  /* 0x0000001400157308 */ /* 0x0002a20000001000 */
[----:B------:R-:W-:Y:S01]  /*1780*/  FSETP.GT.AND P5, PT, |R73|, 8.50705917302346158658e+37, PT ;  /* 0x7e8000004900780b */ /* 0x000fe20003fa4200 */
[----:B------:R-:W-:Y:S02]  /*1790*/  FADD R27, R9, -R54 ;  /* 0x80000036091b7221 */ /* 0x000fe40000000000 */
[----:B------:R-:W-:Y:S01]  /*17a0*/  @!P1 FMUL R28, R28, 16777216 ;  /* 0x4b8000001c1c9820 */ /* 0x000fe20000400000 */
[----:B------:R-:W-:Y:S01]  /*17b0*/  FSEL R71, R70, R73, P5 ;  /* 0x0000004946477208 */ /* 0x000fe20002800000 */
[----:B------:R-:W-:Y:S01]  /*17c0*/  FADD R70, R61, 1 ;  /* 0x3f8000003d467421 */ /* 0x000fe20000000000 */
[----:B------:R-:W-:Y:S01]  /*17d0*/  @!P1 FMUL R29, R29, 16777216 ;  /* 0x4b8000001d1d9820 */ /* 0x000fe20000400000 */
[----:B0-----:R-:W-:Y:S01]  /*17e0*/  FFMA R17, R18, R19, R57 ;  /* 0x0000001312117223 */ /* 0x001fe20000000039 */
[----:B-1----:R-:W-:Y:S01]  /*17f0*/  FMUL R20, R27, 0.25 ;  /* 0x3e8000001b147820 */ /* 0x002fe20000400000 */
[----:B------:R-:W-:Y:S01]  /*1800*/  @!P6 FMUL R71, R71, 16777216 ;  /* 0x4b8000004747e820 */ /* 0x000fe20000400000 */
[----:B------:R-:W0:Y:S01]  /*1810*/  MUFU.RCP R28, R28 ;  /* 0x0000001c001c7308 */ /* 0x000e220000001000 */
[----:B------:R-:W-:Y:S01]  /*1820*/  FSETP.GEU.AND P1, PT, |R70|, 1.175494350822287508e-38, PT ;  /* 0x008000004600780b */ /* 0x000fe20003f2e200 */
[----:B------:R-:W-:Y:S01]  /*1830*/  FADD R6, R6, -R17 ;  /* 0x8000001106067221 */ /* 0x000fe20000000000 */
[----:B------:R-:W-:Y:S01]  /*1840*/  FSEL R20, R20, R27, P5 ;  /* 0x0000001b14147208 */ /* 0x000fe20002800000 */
[----:B--2---:R-:W-:Y:S01]  /*1850*/  FFMA R18, R21, R22, R56 ;  /* 0x0000001615127223 */ /* 0x004fe20000000038 */
[C---:B------:R-:W-:Y:S01]  /*1860*/  FMUL R21, R70.reuse, 0.25 ;  /* 0x3e80000046157820 */ /* 0x040fe20000400000 */
[----:B------:R-:W-:Y:S01]  /*1870*/  FSETP.GT.AND P5, PT, |R70|, 8.50705917302346158658e+37, PT ;  /* 0x7e8000004600780b */ /* 0x000fe20003fa4200 */
[----:B------:R-:W-:Y:S01]  /*1880*/  FFMA R24, R24, R6, R49 ;  /* 0x0000000618187223 */ /* 0x000fe20000000031 */
[----:B------:R-:W1:Y:S01]  /*1890*/  MUFU.RCP R71, R71 ;  /* 0x0000004700477308 */ /* 0x000e620000001000 */
[----:B------:R-:W-:Y:S01]  /*18a0*/  @!P6 FMUL R20, R20, 16777216 ;  /* 0x4b8000001414e820 */ /* 0x000fe20000400000 */
[----:B------:R-:W-:Y:S01]  /*18b0*/  FSEL R22, R21, R70, P5 ;  /* 0x0000004615167208 */ /* 0x000fe20002800000 */
[----:B------:R-:W-:Y:S01]  /*18c0*/  FADD R7, R7, -R18 ;  /* 0x8000001207077221 */ /* 0x000fe20000000000 */
[----:B0-----:R-:W-:Y:S01]  /*18d0*/  FFMA R19, R28, R29, R55 ;  /* 0x0000001d1c137223 */ /* 0x001fe20000000037 */
[----:B------:R-:W-:-:S02]  /*18e0*/  FADD R28, R10, -R53 ;  /* 0x800000350a1c7221 */ /* 0x000fc40000000000 */
[----:B------:R-:W-:Y:S01]  /*18f0*/  @!P1 FMUL R22, R22, 16777216 ;  /* 0x4b80000016169820 */ /* 0x000fe20000400000 */
[----:B------:R-:W-:Y:S01]  /*1900*/  FADD R29, R11, -R52 ;  /* 0x800000340b1d7221 */ /* 0x000fe20000000000 */
[----:B------:R-:W-:Y:S01]  /*1910*/  FFMA R25, R25, R7, R48 ;  /* 0x0000000719197223 */ /* 0x000fe20000000030 */
[----:B------:R-:W-:Y:S01]  /*1920*/  FMUL R21, R28, 0.25 ;  /* 0x3e8000001c157820 */ /* 0x000fe20000400000 */
[----:B-1----:R-:W-:Y:S01]  /*1930*/  FFMA R20, R71, R20, R54 ;  /* 0x0000001447147223 */ /* 0x002fe20000000036 */
[----:B------:R-:W-:Y:S01]  /*1940*/  FADD R71, R60, 1 ;  /* 0x3f8000003c477421 */ /* 0x000fe20000000000 */
[----:B------:R-:W0:Y:S02]  /*1950*/  MUFU.RCP R22, R22 ;  /* 0x0000001600167308 */ /* 0x000e240000001000 */
[----:B------:R-:W-:Y:S01]  /*1960*/  FSEL R21, R21, R28, P5 ;  /* 0x0000001c15157208 */ /* 0x000fe20002800000 */
[C---:B------:R-:W-:Y:S01]  /*1970*/  FMUL R74, R71.reuse, 0.25 ;  /* 0x3e800000474a7820 */ /* 0x040fe20000400000 */
[----:B------:R-:W-:-:S02]  /*1980*/  FSETP.GEU.AND P6, PT, |R71|, 1.175494350822287508e-38, PT ;  /* 0x008000004700780b */ /* 0x000fc40003fce200 */
[----:B------:R-:W-:Y:S01]  /*1990*/  FSETP.GT.AND P5, PT, |R71|, 8.50705917302346158658e+37, PT ;  /* 0x7e8000004700780b */ /* 0x000fe20003fa4200 */
[----:B------:R-:W-:-:S03]  /*19a0*/  @!P1 FMUL R21, R21, 16777216 ;  /* 0x4b80000015159820 */ /* 0x000fc60000400000 */
[----:B------:R-:W-:Y:S01]  /*19b0*/  FSEL R74, R74, R71, P5 ;  /* 0x000000474a4a7208 */ /* 0x000fe20002800000 */
[----:B0-----:R-:W-:Y:S01]  /*19c0*/  FFMA R21, R22, R21, R53 ;  /* 0x0000001516157223 */ /* 0x001fe20000000035 */
[----:B------:R-:W-:-:S05]  /*19d0*/  FMUL R22, R29, 0.25 ;  /* 0x3e8000001d167820 */ /* 0x000fca0000400000 */
[----:B------:R-:W-:-:S04]  /*19e0*/  @!P6 FMUL R74, R74, 16777216 ;  /* 0x4b8000004a4ae820 */ /* 0x000fc80000400000 */
[----:B------:R0:W1:Y:S01]  /*19f0*/  MUFU.RCP R75, R74 ;  /* 0x0000004a004b7308 */ /* 0x0000620000001000 */
[----:B------:R-:W-:-:S05]  /*1a00*/  FSEL R22, R22, R29, P5 ;  /* 0x0000001d16167208 */ /* 0x000fca0002800000 */
[----:B------:R-:W-:Y:S01]  /*1a10*/  @!P6 FMUL R22, R22, 16777216 ;  /* 0x4b8000001616e820 */ /* 0x000fe20000400000 */
[----:B0-----:R-:W-:-:S04]  /*1a20*/  FADD R74, R8, -R19 ;  /* 0x80000013084a7221 */ /* 0x001fc80000000000 */
[----:B------:R-:W-:Y:S01]  /*1a30*/  FFMA R26, R26, R74, R47 ;  /* 0x0000004a1a1a7223 */ /* 0x000fe2000000002f */
[----:B-1----:R-:W-:-:S04]  /*1a40*/  FFMA R22, R75, R22, R52 ;  /* 0x000000164b167223 */ /* 0x002fc80000000034 */
[----:B------:R-:W-:-:S04]  /*1a50*/  FADD R75, R11, -R22 ;  /* 0x800000160b4b7221 */ /* 0x000fc80000000000 */
[----:B------:R-:W-:Y:S01]  /*1a60*/  FFMA R29, R29, R75, R44 ;  /* 0x0000004b1d1d7223 */ /* 0x000fe2000000002c */
[----:B------:R-:W-:-:S04]  /*1a70*/  FADD R75, R10, -R21 ;  /* 0x800000150a4b7221 */ /* 0x000fc80000000000 */
[----:B------:R-:W-:Y:S01]  /*1a80*/  FFMA R28, R28, R75, R45 ;  /* 0x0000004b1c1c7223 */ /* 0x000fe2000000002d */
[----:B------:R-:W-:-:S04]  /*1a90*/  FADD R75, R9, -R20 ;  /* 0x80000014094b7221 */ /* 0x000fc80000000000 */
[----:B------:R-:W-:-:S07]  /*1aa0*/  FFMA R27, R27, R75, R46 ;  /* 0x0000004b1b1b7223 */ /* 0x000fce000000002e */
.L_x_0:
[----:B------:R0:W-:Y:S01]  /*1ab0*/  @P4 STG.E.128 desc[UR6][R2.64], R8 ;  /* 0x0000000802004986 */ /* 0x0001e2000c101d06 */
[----:B------:R-:W-:Y:S02]  /*1ac0*/  PLOP3.LUT P1, PT, P0, PT, PT, 0x80, 0x0 ;  /* 0x000000000000781c */ /* 0x000fe4000072f070 */
[----:B------:R-:W-:Y:S02]  /*1ad0*/  FSEL R58, R16, R58, P3 ;  /* 0x0000003a103a7208 */ /* 0x000fe40001800000 */
[----:B------:R-:W-:Y:S02]  /*1ae0*/  FSEL R59, R15, R59, P3 ;  /* 0x0000003b0f3b7208 */ /* 0x000fe40001800000 */
[----:B------:R-:W-:Y:S02]  /*1af0*/  FSEL R57, R17, R57, P3 ;  /* 0x0000003911397208 */ /* 0x000fe40001800000 */
[----:B------:R-:W-:Y:S02]  /*1b00*/  FSEL R56, R18, R56, P3 ;  /* 0x0000003812387208 */ /* 0x000fe40001800000 */
[----:B------:R-:W-:-:S02]  /*1b10*/  FSEL R55, R19, R55, P4 ;  /* 0x0000003713377208 */ /* 0x000fc40002000000 */
[----:B------:R-:W-:Y:S02]  /*1b20*/  FSEL R54, R20, R54, P4 ;  /* 0x0000003614367208 */ /* 0x000fe40002000000 */
        /* <DEDUP_REMOVED lines=13> */
[----:B------:R-:W-:Y:S02]  /*1c00*/  PLOP3.LUT P0, PT, PT, PT, PT, 0x8, 0x0 ;  /* 0x000000000000781c */ /* 0x000fe40003f0e170 */
[----:B------:R-:W-:Y:S02]  /*1c10*/  FSEL R64, R31, R64, P3 ;  /* 0x000000401f407208 */ /* 0x000fe40001800000 */
[----:B------:R-:W-:Y:S02]  /*1c20*/  FSEL R63, R72, R63, P4 ;  /* 0x0000003f483f7208 */ /* 0x000fe40002000000 */
[----:B------:R-:W-:-:S02]  /*1c30*/  FSEL R62, R73, R62, P4 ;  /* 0x0000003e493e7208 */ /* 0x000fc40002000000 */
[----:B------:R-:W-:Y:S02]  /*1c40*/  FSEL R61, R70, R61, P4 ;  /* 0x0000003d463d7208 */ /* 0x000fe40002000000 */
[----:B------:R-:W-:Y:S02]  /*1c50*/  FSEL R60, R71, R60, P4 ;  /* 0x0000003c473c7208 */ /* 0x000fe40002000000 */
[----:B------:R-:W-:Y:S01]  /*1c60*/  MOV R16, 0x40 ;  /* 0x0000004000107802 */ /* 0x000fe20000000f00 */
[----:B0-----:R-:W-:Y:S06]  /*1c70*/  @P1 BRA `(.L_x_1) ;  /* 0xffffffec00681947 */ /* 0x001fec000383ffff */
[----:B------:R-:W-:Y:S01]  /*1c80*/  FADD R10, R63, R62 ;  /* 0x0000003e3f0a7221 */ /* 0x000fe20000000000 */
[----:B------:R-:W-:Y:S01]  /*1c90*/  FADD R2, R67, R66 ;  /* 0x0000004243027221 */ /* 0x000fe20000000000 */
[----:B------:R-:W-:Y:S01]  /*1ca0*/  FMUL R5, R62, 0.25 ;  /* 0x3e8000003e057820 */ /* 0x000fe20000400000 */
[----:B------:R-:W-:Y:S01]  /*1cb0*/  FMUL R3, R66, 0.25 ;  /* 0x3e80000042037820 */ /* 0x000fe20000400000 */
[----:B------:R-:W-:Y:S01]  /*1cc0*/  FADD R54, -R55, R54 ;  /* 0x0000003637367221 */ /* 0x000fe20000000100 */
[C---:B------:R-:W-:Y:S01]  /*1cd0*/  FSETP.GT.AND P3, PT, |R10|.reuse, 8.50705917302346158658e+37, PT ;  /* 0x7e8000000a00780b */ /* 0x040fe20003f64200 */
[----:B------:R-:W-:Y:S01]  /*1ce0*/  FMUL R7, R10, 0.25 ;  /* 0x3e8000000a077820 */ /* 0x000fe20000400000 */
[----:B------:R-:W-:Y:S01]  /*1cf0*/  FSETP.GT.AND P2, PT, |R2|, 8.50705917302346158658e+37, PT ;  /* 0x7e8000000200780b */ /* 0x000fe20003f44200 */
[----:B------:R-:W-:Y:S01]  /*1d00*/  FMUL R6, R54, R54 ;  /* 0x0000003636067220 */ /* 0x000fe20000400000 */
[C---:B------:R-:W-:Y:S01]  /*1d10*/  FSETP.GEU.AND P1, PT, |R2|.reuse, 1.175494350822287508e-38, PT ;  /* 0x008000000200780b */ /* 0x040fe20003f2e200 */
[----:B------:R-:W-:Y:S01]  /*1d20*/  FADD R13, R61, R10 ;  /* 0x0000000a3d0d7221 */ /* 0x000fe20000000000 */
[----:B------:R-:W-:Y:S01]  /*1d30*/  FSEL R62, R5, R62, P3 ;  /* 0x0000003e053e7208 */ /* 0x000fe20001800000 */
[----:B------:R-:W-:Y:S01]  /*1d40*/  FADD R5, R65, R2 ;  /* 0x0000000241057221 */ /* 0x000fe20000000000 */
[----:B------:R-:W-:Y:S01]  /*1d50*/  FSEL R66, R3, R66, P2 ;  /* 0x0000004203427208 */ /* 0x000fe20001000000 */
[----:B------:R-:W-:Y:S01]  /*1d60*/  FMUL R3, R2, 0.25 ;  /* 0x3e80000002037820 */ /* 0x000fe20000400000 */
[----:B------:R-:W-:Y:S01]  /*1d70*/  FMUL R63, R63, R6 ;  /* 0x000000063f3f7220 */ /* 0x000fe20000400000 */
[----:B------:R-:W-:Y:S01]  /*1d80*/  FMUL R6, R65, 0.25 ;  /* 0x3e80000041067820 */ /* 0x000fe20000400000 */
[----:B------:R-:W-:Y:S01]  /*1d90*/  FSETP.GT.AND P4, PT, |R5|, 8.50705917302346158658e+37, PT ;  /* 0x7e8000000500780b */ /* 0x000fe20003f84200 */
[----:B------:R-:W-:Y:S01]  /*1da0*/  FMUL R8, R13, 0.25 ;  /* 0x3e8000000d087820 */ /* 0x000fe20000400000 */
[----:B------:R-:W-:Y:S01]  /*1db0*/  FSEL R3, R3, R2, P2 ;  /* 0x0000000203037208 */ /* 0x000fe20001000000 */
[----:B------:R-:W-:Y:S01]  /*1dc0*/  FMUL R9, R64, 0.25 ;  /* 0x3e80000040097820 */ /* 0x000fe20000400000 */
[C---:B------:R-:W-:Y:S01]  /*1dd0*/  FSETP.GEU.AND P2, PT, |R5|.reuse, 1.175494350822287508e-38, PT ;  /* 0x008000000500780b */ /* 0x040fe20003f4e200 */
[----:B------:R-:W-:Y:S01]  /*1de0*/  FADD R15, R60, R13 ;  /* 0x0000000d3c0f7221 */ /* 0x000fe20000000000 */
[----:B------:R-:W-:Y:S01]  /*1df0*/  FSEL R65, R6, R65, P4 ;  /* 0x0000004106417208 */ /* 0x000fe20002000000 */
[----:B------:R-:W-:Y:S01]  /*1e00*/  FMUL R6, R5, 0.25 ;  /* 0x3e80000005067820 */ /* 0x000fe20000400000 */
[----:B------:R-:W-:Y:S01]  /*1e10*/  @!P1 FMUL R3, R3, 16777216 ;  /* 0x4b80000003039820 */ /* 0x000fe20000400000 */
[----:B------:R-:W-:Y:S01]  /*1e20*/  FSETP.GEU.AND P0, PT, |R10|, 1.175494350822287508e-38, PT ;  /* 0x008000000a00780b */ /* 0x000fe20003f0e200 */
[----:B------:R-:W-:Y:S01]  /*1e30*/  FMUL R14, R61, 0.25 ;  /* 0x3e8000003d0e7820 */ /* 0x000fe20000400000 */
[----:B------:R-:W-:Y:S01]  /*1e40*/  FSEL R11, R7, R10, P3 ;  /* 0x0000000a070b7208 */ /* 0x000fe20001800000 */
[----:B------:R-:W-:Y:S01]  /*1e50*/  FADD R7, R64, R5 ;  /* 0x0000000540077221 */ /* 0x000fe20000000000 */
[----:B------:R-:W-:Y:S01]  /*1e60*/  FSEL R6, R6, R5, P4 ;  /* 0x0000000506067208 */ /* 0x000fe20002000000 */
[----:B------:R-:W0:Y:S01]  /*1e70*/  MUFU.RCP R3, R3 ;  /* 0x0000000300037308 */ /* 0x000e220000001000 */
[C---:B------:R-:W-:Y:S01]  /*1e80*/  FSETP.GT.AND P6, PT, |R13|.reuse, 8.50705917302346158658e+37, PT ;  /* 0x7e8000000d00780b */ /* 0x040fe20003fc4200 */
[----:B------:R-:W-:Y:S01]  /*1e90*/  @!P1 FMUL R66, R66, 16777216 ;  /* 0x4b80000042429820 */ /* 0x000fe20000400000 */
[----:B------:R-:W-:Y:S01]  /*1ea0*/  FSETP.GEU.AND P3, PT, |R13|, 1.175494350822287508e-38, PT ;  /* 0x008000000d00780b */ /* 0x000fe20003f6e200 */
[----:B------:R-:W-:Y:S01]  /*1eb0*/  @!P2 FMUL R6, R6, 16777216 ;  /* 0x4b8000000606a820 */ /* 0x000fe20000400000 */
[----:B------:R-:W-:Y:S01]  /*1ec0*/  FSEL R12, R8, R13, P6 ;  /* 0x0000000d080c7208 */ /* 0x000fe20003000000 */
[C---:B------:R-:W-:Y:S01]  /*1ed0*/  FMUL R8, R7.reuse, 0.25 ;  /* 0x3e80000007087820 */ /* 0x040fe20000400000 */
[----:B------:R-:W-:Y:S01]  /*1ee0*/  FSETP.GT.AND P5, PT, |R7|, 8.50705917302346158658e+37, PT ;  /* 0x7e8000000700780b */ /* 0x000fe20003fa4200 */
[----:B------:R-:W-:Y:S01]  /*1ef0*/  @!P0 FMUL R11, R11, 16777216 ;  /* 0x4b8000000b0b8820 */ /* 0x000fe20000400000 */
[----:B------:R-:W-:Y:S01]  /*1f00*/  FSETP.GEU.AND P4, PT, |R7|, 1.175494350822287508e-38, PT ;  /* 0x008000000700780b */ /* 0x000fe20003f8e200 */
[----:B------:R-:W1:Y:S01]  /*1f10*/  MUFU.RCP R6, R6 ;  /* 0x0000000600067308 */ /* 0x000e620000001000 */
[----:B------:R-:W-:Y:S01]  /*1f20*/  FSEL R9, R9, R64, P5 ;  /* 0x0000004009097208 */ /* 0x000fe20002800000 */
[----:B------:R-:W-:Y:S01]  /*1f30*/  @!P0 FMUL R62, R62, 16777216 ;  /* 0x4b8000003e3e8820 */ /* 0x000fe20000400000 */
[----:B------:R-:W-:Y:S01]  /*1f40*/  FSEL R8, R8, R7, P5 ;  /* 0x0000000708087208 */ /* 0x000fe20002800000 */
[----:B------:R-:W-:Y:S01]  /*1f50*/  @!P2 FMUL R65, R65, 16777216 ;  /* 0x4b8000004141a820 */ /* 0x000fe20000400000 */
[----:B------:R-:W-:Y:S01]  /*1f60*/  FSETP.GEU.AND P5, PT, |R15|, 1.175494350822287508e-38, PT ;  /* 0x008000000f00780b */ /* 0x000fe20003fae200 */
[----:B0-----:R-:W-:Y:S01]  /*1f70*/  FMUL R3, R3, R66 ;  /* 0x0000004203037220 */ /* 0x001fe20000400000 */
[----:B------:R-:W-:Y:S01]  /*1f80*/  FSEL R61, R14, R61, P6 ;  /* 0x0000003d0e3d7208 */ /* 0x000fe20003000000 */
[----:B------:R-:W0:Y:S01]  /*1f90*/  MUFU.RCP R11, R11 ;  /* 0x0000000b000b7308 */ /* 0x000e220000001000 */
[C---:B------:R-:W-:Y:S01]  /*1fa0*/  FMUL R14, R15.reuse, 0.25 ;  /* 0x3e8000000f0e7820 */ /* 0x040fe20000400000 */
[----:B------:R-:W-:Y:S01]  /*1fb0*/  FSETP.NEU.AND P0, PT, R2, RZ, PT ;  /* 0x000000ff0200720b */ /* 0x000fe20003f0d000 */
[----:B------:R-:W-:Y:S01]  /*1fc0*/  @!P3 FMUL R12, R12, 16777216 ;  /* 0x4b8000000c0cb820 */ /* 0x000fe20000400000 */
[----:B------:R-:W-:Y:S01]  /*1fd0*/  FSETP.GT.AND P1, PT, |R15|, 8.50705917302346158658e+37, PT ;  /* 0x7e8000000f00780b */ /* 0x000fe20003f24200 */
[----:B------:R-:W2:Y:S01]  /*1fe0*/  SHFL.BFLY PT, R16, R7, 0x8, 0x1f ;  /* 0x0d001f0007107f89 */ /* 0x000ea200000e0000 */
[----:B------:R-:W-:Y:S01]  /*1ff0*/  FADD R58, -R59, R58 ;  /* 0x0000003a3b3a7221 */ /* 0x000fe20000000100 */
[----:B------:R-:W-:Y:S01]  /*2000*/  FSEL R3, R3, RZ, P0 ;  /* 0x000000ff03037208 */ /* 0x000fe20000000000 */
[----:B-1----:R-:W-:Y:S01]  /*2010*/  FMUL R6, R6, R65 ;  /* 0x0000004106067220 */ /* 0x002fe20000400000 */
[----:B------:R-:W-:Y:S01]  /*2020*/  FSEL R14, R14, R15, P1 ;  /* 0x0000000f0e0e7208 */ /* 0x000fe20000800000 */
[----:B------:R-:W-:Y:S01]  /*2030*/  FMUL R4, R58, R58 ;  /* 0x0000003a3a047220 */ /* 0x000fe20000400000 */
[----:B------:R-:W1:Y:S01]  /*2040*/  MUFU.RCP R12, R12 ;  /* 0x0000000c000c7308 */ /* 0x000e620000001000 */
[----:B------:R-:W-:Y:S01]  /*2050*/  @!P4 FMUL R8, R8, 16777216 ;  /* 0x4b8000000808c820 */ /* 0x000fe20000400000 */
[----:B------:R-:W-:Y:S01]  /*2060*/  FSETP.NEU.AND P0, PT, R5, RZ, PT ;  /* 0x000000ff0500720b */ /* 0x000fe20003f0d000 */
[----:B------:R-:W-:Y:S01]  /*2070*/  FFMA R58, R58, R3, R59 ;  /* 0x000000033a3a7223 */ /* 0x000fe2000000003b */
[----:B------:R-:W-:Y:S01]  /*2080*/  @!P5 FMUL R14, R14, 16777216 ;  /* 0x4b8000000e0ed820 */ /* 0x000fe20000400000 */
[----:B------:R-:W-:Y:S01]  /*2090*/  FADD R50, R51, R50 ;  /* 0x0000003233327221 */ /* 0x000fe20000000000 */
[----:B------:R-:W-:Y:S01]  /*20a0*/  FMUL R4, R67, R4 ;  /* 0x0000000443047220 */ /* 0x000fe20000400000 */
[----:B------:R-:W3:Y:S01]  /*20b0*/  SHFL.BFLY PT, R18, R15, 0x8, 0x1f ;  /* 0x0d001f000f127f89 */ /* 0x000ee200000e0000 */
[----:B------:R-:W-:Y:S01]  /*20c0*/  FSEL R6, R6, RZ, P0 ;  /* 0x000000ff06067208 */ /* 0x000fe20000000000 */
[----:B------:R-:W-:Y:S01]  /*20d0*/  FADD R57, R57, -R58 ;  /* 0x8000003a39397221 */ /* 0x000fe20000000000 */
[----:B------:R-:W4:Y:S01]  /*20e0*/  MUFU.RCP R8, R8 ;  /* 0x0000000800087308 */ /* 0x000f220000001000 */
[----:B0-----:R-:W-:Y:S01]  /*20f0*/  FMUL R11, R11, R62 ;  /* 0x0000003e0b0b7220 */ /* 0x001fe20000400000 */
[----:B------:R-:W-:Y:S01]  /*2100*/  FSETP.NEU.AND P2, PT, R10, RZ, PT ;  /* 0x000000ff0a00720b */ /* 0x000fe20003f4d000 */
[----:B------:R-:W-:Y:S01]  /*2110*/  FFMA R4, R3, R4, R50 ;  /* 0x0000000403047223 */ /* 0x000fe20000000032 */
[----:B------:R-:W-:Y:S01]  /*2120*/  FMUL R17, R60, 0.25 ;  /* 0x3e8000003c117820 */ /* 0x000fe20000400000 */
[C---:B------:R-:W-:Y:S01]  /*2130*/  FFMA R3, R57.reuse, R6, R58 ;  /* 0x0000000639037223 */ /* 0x040fe2000000003a */
[----:B------:R-:W-:Y:S01]  /*2140*/  FMUL R57, R57, R57 ;  /* 0x0000003939397220 */ /* 0x000fe20000400000 */
[----:B------:R-:W-:Y:S01]  /*2150*/  @!P3 FMUL R61, R61, 16777216 ;  /* 0x4b8000003d3db820 */ /* 0x000fe20000400000 */
[----:B------:R-:W0:Y:S01]  /*2160*/  MUFU.RCP R14, R14 ;  /* 0x0000000e000e7308 */ /* 0x000e220000001000 */
[----:B------:R-:W-:Y:S01]  /*2170*/  FSEL R11, R11, RZ, P2 ;  /* 0x000000ff0b0b7208 */ /* 0x000fe20001000000 */
[----:B------:R-:W-:Y:S01]  /*2180*/  FADD R49, R49, R4 ;  /* 0x0000000431317221 */ /* 0x000fe20000000000 */
[----:B------:R-:W-:Y:S01]  /*2190*/  FSEL R17, R17, R60, P1 ;  /* 0x0000003c11117208 */ /* 0x000fe20000800000 */
[----:B------:R-:W-:Y:S01]  /*21a0*/  FMUL R57, R2, R57 ;  /* 0x0000003902397220 */ /* 0x000fe20000400000 */
[----:B-1----:R-:W-:Y:S01]  /*21b0*/  FMUL R12, R12, R61 ;  /* 0x0000003d0c0c7220 */ /* 0x002fe20000400000 */
[----:B------:R-:W-:Y:S01]  /*21c0*/  FFMA R54, R54, R11, R55 ;  /* 0x0000000b36367223 */ /* 0x000fe20000000037 */
[----:B------:R-:W-:Y:S01]  /*21d0*/  FSETP.NEU.AND P1, PT, R13, RZ, PT ;  /* 0x000000ff0d00720b */ /* 0x000fe20003f2d000 */
[----:B------:R-:W-:Y:S01]  /*21e0*/  @!P4 FMUL R9, R9, 16777216 ;  /* 0x4b8000000909c820 */ /* 0x000fe20000400000 */
[----:B------:R-:W-:Y:S01]  /*21f0*/  FADD R56, R56, -R3 ;  /* 0x8000000338387221 */ /* 0x000fe20000000000 */
[----:B------:R-:W-:Y:S01]  /*2200*/  FFMA R49, R6, R57, R49 ;  /* 0x0000003906317223 */ /* 0x000fe20000000031 */
[----:B------:R-:W-:Y:S01]  /*2210*/  @!P5 FMUL R17, R17, 16777216 ;  /* 0x4b8000001111d820 */ /* 0x000fe20000400000 */
[----:B--2---:R-:W-:Y:S01]  /*2220*/  FADD R6, R7, R16 ;  /* 0x0000001007067221 */ /* 0x004fe20000000000 */
[--C-:B------:R-:W-:Y:S01]  /*2230*/  FADD R53, R53, -R54.reuse ;  /* 0x8000003635357221 */ /* 0x100fe20000000000 */
[----:B------:R-:W-:Y:S01]  /*2240*/  FSEL R12, R12, RZ, P1 ;  /* 0x000000ff0c0c7208 */ /* 0x000fe20000800000 */
[----:B----4-:R-:W-:Y:S01]  /*2250*/  FMUL R8, R8, R9 ;  /* 0x0000000908087220 */ /* 0x010fe20000400000 */
[----:B------:R-:W-:Y:S01]  /*2260*/  FSETP.NEU.AND P0, PT, R7, RZ, PT ;  /* 0x000000ff0700720b */ /* 0x000fe20003f0d000 */
[----:B------:R-:W-:Y:S01]  /*2270*/  FMUL R2, R56, R56 ;  /* 0x0000003838027220 */ /* 0x000fe20000400000 */
[----:B0-----:R-:W-:Y:S01]  /*2280*/  FMUL R14, R14, R17 ;  /* 0x000000110e0e7220 */ /* 0x001fe20000400000 */
[----:B------:R-:W-:Y:S01]  /*2290*/  FMUL R9, R53, R53 ;  /* 0x0000003535097220 */ /* 0x000fe20000400000 */
[----:B------:R-:W-:Y:S01]  /*22a0*/  FSETP.NEU.AND P1, PT, R15, RZ, PT ;  /* 0x000000ff0f00720b */ /* 0x000fe20003f2d000 */
[----:B------:R-:W-:Y:S01]  /*22b0*/  FFMA R53, R53, R12, R54 ;  /* 0x0000000c35357223 */ /* 0x000fe20000000036 */
[----:B------:R-:W-:Y:S01]  /*22c0*/  FSETP.GEU.AND P2, PT, |R6|, 1.175494350822287508e-38, PT ;  /* 0x008000000600780b */ /* 0x000fe20003f4e200 */
[----:B------:R-:W-:Y:S01]  /*22d0*/  FADD R46, R47, R46 ;  /* 0x0000002e2f2e7221 */ /* 0x000fe20000000000 */
[----:B------:R-:W-:Y:S01]  /*22e0*/  FSEL R8, R8, RZ, P0 ;  /* 0x000000ff08087208 */ /* 0x000fe20000000000 */
[----:B------:R-:W-:Y:S01]  /*22f0*/  FMUL R2, R5, R2 ;  /* 0x0000000205027220 */ /* 0x000fe20000400000 */
[----:B------:R-:W-:Y:S01]  /*2300*/  FADD R49, R48, R49 ;  /* 0x0000003130317221 */ /* 0x000fe20000000000 */
[C---:B------:R-:W-:Y:S01]  /*2310*/  FMUL R5, R6.reuse, 0.25 ;  /* 0x3e80000006057820 */ /* 0x040fe20000400000 */
[----:B---3--:R-:W-:Y:S01]  /*2320*/  FADD R17, R15, R18 ;  /* 0x000000120f117221 */ /* 0x008fe20000000000 */
[----:B------:R-:W-:Y:S01]  /*2330*/  FSETP.GT.AND P0, PT, |R6|, 8.50705917302346158658e+37, PT ;  /* 0x7e8000000600780b */ /* 0x000fe20003f04200 */
[----:B------:R-:W-:Y:S01]  /*2340*/  FADD R52, R52, -R53 ;  /* 0x8000003534347221 */ /* 0x000fe20000000000 */
[----:B------:R-:W-:Y:S01]  /*2350*/  FSEL R14, R14, RZ, P1 ;  /* 0x000000ff0e0e7208 */ /* 0x000fe20000800000 */
[----:B------:R-:W-:Y:S01]  /*2360*/  FFMA R46, R11, R63, R46 ;  /* 0x0000003f0b2e7223 */ /* 0x000fe2000000002e */
[----:B------:R-:W-:Y:S01]  /*2370*/  FFMA R3, R56, R8, R3 ;  /* 0x0000000838037223 */ /* 0x000fe20000000003 */
[----:B------:R-:W-:Y:S01]  /*2380*/  FFMA R2, R8, R2, R49 ;  /* 0x0000000208027223 */ /* 0x000fe20000000031 */
[----:B------:R-:W-:Y:S01]  /*2390*/  FSEL R8, R5, R6, P0 ;  /* 0x0000000605087208 */ /* 0x000fe20000000000 */
[C---:B------:R-:W-:Y:S01]  /*23a0*/  FMUL R4, R17.reuse, 0.25 ;  /* 0x3e80000011047820 */ /* 0x040fe20000400000 */
[----:B------:R-:W-:Y:S01]  /*23b0*/  FFMA R53, R52, R14, R53 ;  /* 0x0000000e34357223 */ /* 0x000fe20000000035 */
[----:B------:R-:W-:Y:S01]  /*23c0*/  FSETP.GT.AND P1, PT, |R17|, 8.50705917302346158658e+37, PT ;  /* 0x7e8000001100780b */ /* 0x000fe20003f24200 */
[----:B------:R-:W-:Y:S01]  /*23d0*/  FADD R45, R45, R46 ;  /* 0x0000002e2d2d7221 */ /* 0x000fe20000000000 */
[----:B------:R-:W-:Y:S01]  /*23e0*/  FMUL R9, R10, R9 ;  /* 0x000000090a097220 */ /* 0x000fe20000400000 */
[----:B------:R-:W-:Y:S01]  /*23f0*/  FMUL R52, R52, R52 ;  /* 0x0000003434347220 */ /* 0x000fe20000400000 */
[----:B------:R-:W-:Y:S01]  /*2400*/  FSETP.GEU.AND P3, PT, |R17|, 1.175494350822287508e-38, PT ;  /* 0x008000001100780b */ /* 0x000fe20003f6e200 */
[----:B------:R-:W-:Y:S01]  /*2410*/  @!P2 FMUL R8, R8, 16777216 ;  /* 0x4b8000000808a820 */ /* 0x000fe20000400000 */
[----:B------:R-:W-:Y:S01]  /*2420*/  FSEL R19, R4, R17, P1 ;  /* 0x0000001104137208 */ /* 0x000fe20000800000 */
[----:B------:R-:W-:Y:S01]  /*2430*/  FFMA R9, R12, R9, R45 ;  /* 0x000000090c097223 */ /* 0x000fe2000000002d */
[----:B------:R-:W-:Y:S01]  /*2440*/  FMUL R52, R13, R52 ;  /* 0x000000340d347220 */ /* 0x000fe20000400000 */
[----:B------:R-:W0:Y:S01]  /*2450*/  SHFL.BFLY PT, R4, R3, 0x8, 0x1f ;  /* 0x0d001f0003047f89 */ /* 0x000e2200000e0000 */
[----:B------:R-:W1:Y:S01]  /*2460*/  MUFU.RCP R11, R8 ;  /* 0x00000008000b7308 */ /* 0x000e620000001000 */
[----:B------:R-:W-:Y:S01]  /*2470*/  FADD R9, R44, R9 ;  /* 0x000000092c097221 */ /* 0x000fe20000000000 */
[----:B------:R-:W-:Y:S01]  /*2480*/  @P0 FMUL R16, R16, 0.25 ;  /* 0x3e80000010100820 */ /* 0x000fe20000400000 */
[----:B------:R-:W2:Y:S01]  /*2490*/  SHFL.BFLY PT, R13, R6, 0x4, 0x1f ;  /* 0x0c801f00060d7f89 */ /* 0x000ea200000e0000 */
[----:B------:R-:W-:Y:S01]  /*24a0*/  FSETP.NEU.AND P0, PT, R6, RZ, PT ;  /* 0x000000ff0600720b */ /* 0x000fe20003f0d000 */
[----:B------:R-:W-:Y:S01]  /*24b0*/  FFMA R9, R14, R52, R9 ;  /* 0x000000340e097223 */ /* 0x000fe20000000009 */
[----:B------:R-:W-:Y:S01]  /*24c0*/  @!P2 FMUL R16, R16, 16777216 ;  /* 0x4b8000001010a820 */ /* 0x000fe20000400000 */
[----:B------:R-:W3:Y:S01]  /*24d0*/  SHFL.BFLY PT, R20, R17, 0x4, 0x1f ;  /* 0x0c801f0011147f89 */ /* 0x000ee200000e0000 */
[----:B------:R-:W-:Y:S01]  /*24e0*/  @!P3 FMUL R19, R19, 16777216 ;  /* 0x4b8000001313b820 */ /* 0x000fe20000400000 */
[----:B------:R-:W-:Y:S01]  /*24f0*/  @P1 FMUL R18, R18, 0.25 ;  /* 0x3e80000012121820 */ /* 0x000fe20000400000 */
[----:B------:R-:W4:Y:S01]  /*2500*/  S2UR UR4, SR_CgaCtaId ;  /* 0x00000000000479c3 */ /* 0x000f220000008800 */
[----:B------:R-:W5:Y:S01]  /*2510*/  SHFL.BFLY PT, R5, R2, 0x8, 0x1f ;  /* 0x0d001f0002057f89 */ /* 0x000f6200000e0000 */
[----:B------:R-:W-:Y:S01]  /*2520*/  UMOV UR5, 0x400 ;  /* 0x0000040000057882 */ /* 0x000fe20000000000 */
[----:B------:R-:W-:Y:S01]  /*2530*/  @!P3 FMUL R18, R18, 16777216 ;  /* 0x4b8000001212b820 */ /* 0x000fe20000400000 */
[----:B------:R-:W3:Y:S01]  /*2540*/  MUFU.RCP R19, R19 ;  /* 0x0000001300137308 */ /* 0x000ee20000001000 */
[----:B------:R-:W4:Y:S01]  /*2550*/  SHFL.BFLY PT, R10, R53, 0x8, 0x1f ;  /* 0x0d001f00350a7f89 */ /* 0x000f2200000e0000 */
[----:B-1----:R-:W-:Y:S01]  /*2560*/  FMUL R11, R11, R16 ;  /* 0x000000100b0b7220 */ /* 0x002fe20000400000 */
[----:B------:R-:W-:Y:S01]  /*2570*/  FSETP.NEU.AND P3, PT, R17, RZ, PT ;  /* 0x000000ff1100720b */ /* 0x000fe20003f6d000 */
[----:B------:R-:W-:Y:S01]  /*2580*/  HFMA2.MMA R30, -RZ, RZ, 0, 0 ;  /* 0x00000000ff1e7435 */ /* 0x000fe200000001ff */
[----:B------:R-:W1:Y:S01]  /*2590*/  SHFL.BFLY PT, R12, R9, 0x8, 0x1f ;  /* 0x0d001f00090c7f89 */ /* 0x000e6200000e0000 */
[----:B------:R-:W-:Y:S01]  /*25a0*/  IMAD.MOV.U32 R29, RZ, RZ, RZ ;  /* 0x000000ffff1d7224 */ /* 0x000fe200078e00ff */
[----:B------:R-:W-:Y:S01]  /*25b0*/  FSEL R11, R11, RZ, P0 ;  /* 0x000000ff0b0b7208 */ /* 0x000fe20000000000 */
[----:B------:R-:W-:Y:S01]  /*25c0*/  UPLOP3.LUT UP0, UPT, UPT, UPT, UPT, 0x80, 0x0 ;  /* 0x000000000000789c */ /* 0x000fe20003f0f070 */
[----:B0-----:R-:W-:Y:S01]  /*25d0*/  FADD R4, -R3, R4 ;  /* 0x0000000403047221 */ /* 0x001fe20000000100 */
[----:B------:R-:W-:Y:S01]  /*25e0*/  BAR.SYNC.DEFER_BLOCKING 0x0 ;  /* 0x0000000000007b1d */ /* 0x000fe20000010000 */
[----:B--2---:R-:W-:-:S02]  /*25f0*/  FADD R8, R6, R13 ;  /* 0x0000000d06087221 */ /* 0x004fc40000000000 */
[C---:B------:R-:W-:Y:S01]  /*2600*/  FFMA R3, R4.reuse, R11, R3 ;  /* 0x0000000b04037223 */ /* 0x040fe20000000003 */
[----:B------:R-:W-:Y:S01]  /*2610*/  FMUL R4, R4, R4 ;  /* 0x0000000404047220 */ /* 0x000fe20000400000 */
[----:B---3--:R-:W-:Y:S01]  /*2620*/  FMUL R18, R19, R18 ;  /* 0x0000001213127220 */ /* 0x008fe20000400000 */
[----:B------:R-:W-:Y:S01]  /*2630*/  FADD R16, R17, R20 ;  /* 0x0000001411107221 */ /* 0x000fe20000000000 */
[C---:B------:R-:W-:Y:S01]  /*2640*/  FSETP.GT.AND P0, PT, |R8|.reuse, 8.50705917302346158658e+37, PT ;  /* 0x7e8000000800780b */ /* 0x040fe20003f04200 */
[----:B------:R-:W-:Y:S01]  /*2650*/  FMUL R4, R7, R4 ;  /* 0x0000000407047220 */ /* 0x000fe20000400000 */
[----:B------:R-:W-:Y:S01]  /*2660*/  FSETP.GEU.AND P2, PT, |R8|, 1.175494350822287508e-38, PT ;  /* 0x008000000800780b */ /* 0x000fe20003f4e200 */
[----:B-----5:R-:W-:Y:S01]  /*2670*/  FADD R2, R2, R5 ;  /* 0x0000000502027221 */ /* 0x020fe20000000000 */
[----:B------:R-:W-:Y:S01]  /*2680*/  FMUL R5, R8, 0.25 ;  /* 0x3e80000008057820 */ /* 0x000fe20000400000 */
[C---:B------:R-:W-:Y:S01]  /*2690*/  FSETP.GEU.AND P4, PT, |R16|.reuse, 1.175494350822287508e-38, PT ;  /* 0x008000001000780b */ /* 0x040fe20003f8e200 */
[----:B------:R-:W0:Y:S01]  /*26a0*/  SHFL.BFLY PT, R21, R16, 0x2, 0x1f ;  /* 0x0c401f0010157f89 */ /* 0x000e2200000e0000 */
[----:B----4-:R-:W-:Y:S01]  /*26b0*/  FADD R14, -R53, R10 ;  /* 0x0000000a350e7221 */ /* 0x010fe20000000100 */
[----:B------:R-:W-:Y:S01]  /*26c0*/  FSETP.GT.AND P1, PT, |R16|, 8.50705917302346158658e+37, PT ;  /* 0x7e8000001000780b */ /* 0x000fe20003f24200 */
[----:B------:R-:W-:Y:S01]  /*26d0*/  FFMA R2, R11, R4, R2 ;  /* 0x000000040b027223 */ /* 0x000fe20000000002 */
[----:B------:R-:W-:Y:S01]  /*26e0*/  FSEL R7, R5, R8, P0 ;  /* 0x0000000805077208 */ /* 0x000fe20000000000 */
[----:B------:R-:W-:Y:S01]  /*26f0*/  FMUL R10, R14, R14 ;  /* 0x0000000e0e0a7220 */ /* 0x000fe20000400000 */
[----:B------:R-:W-:Y:S01]  /*2700*/  FMUL R5, R16, 0.25 ;  /* 0x3e80000010057820 */ /* 0x000fe20000400000 */
[----:B-1----:R-:W-:Y:S01]  /*2710*/  FADD R9, R9, R12 ;  /* 0x0000000c09097221 */ /* 0x002fe20000000000 */
[----:B------:R-:W-:Y:S01]  /*2720*/  FSEL R18, R18, RZ, P3 ;  /* 0x000000ff12127208 */ /* 0x000fe20001800000 */
[----:B------:R-:W-:Y:S01]  /*2730*/  FMUL R15, R15, R10 ;  /* 0x0000000a0f0f7220 */ /* 0x000fe20000400000 */
[----:B------:R-:W1:Y:S01]  /*2740*/  SHFL.BFLY PT, R4, R3, 0x4, 0x1f ;  /* 0x0c801f0003047f89 */ /* 0x000e6200000e0000 */
[----:B------:R-:W-:Y:S01]  /*2750*/  FSEL R11, R5, R16, P1 ;  /* 0x00000010050b7208 */ /* 0x000fe20000800000 */
[----:B------:R-:W-:Y:S01]  /*2760*/  @!P2 FMUL R7, R7, 16777216 ;  /* 0x4b8000000707a820 */ /* 0x000fe20000400000 */
[----:B------:R-:W-:Y:S01]  /*2770*/  FFMA R15, R18, R15, R9 ;  /* 0x0000000f120f7223 */ /* 0x000fe20000000009 */
[----:B------:R-:W2:Y:S01]  /*2780*/  SHFL.BFLY PT, R5, R2, 0x4, 0x1f ;  /* 0x0c801f0002057f89 */ /* 0x000ea200000e0000 */
[----:B------:R-:W-:Y:S01]  /*2790*/  FFMA R14, R14, R18, R53 ;  /* 0x000000120e0e7223 */ /* 0x000fe20000000035 */
[----:B------:R-:W-:Y:S01]  /*27a0*/  @!P4 FMUL R11, R11, 16777216 ;  /* 0x4b8000000b0bc820 */ /* 0x000fe20000400000 */
[----:B------:R-:W3:Y:S01]  /*27b0*/  MUFU.RCP R10, R7 ;  /* 0x00000007000a7308 */ /* 0x000ee20000001000 */
[----:B------:R-:W4:Y:S01]  /*27c0*/  SHFL.BFLY PT, R9, R8, 0x2, 0x1f ;  /* 0x0c401f0008097f89 */ /* 0x000f2200000e0000 */
[----:B------:R-:W-:Y:S01]  /*27d0*/  @P1 FMUL R20, R20, 0.25 ;  /* 0x3e80000014141820 */ /* 0x000fe20000400000 */
[----:B------:R-:W-:Y:S01]  /*27e0*/  @P0 FMUL R13, R13, 0.25 ;  /* 0x3e8000000d0d0820 */ /* 0x000fe20000400000 */
[----:B------:R-:W-:Y:S01]  /*27f0*/  FSETP.NEU.AND P0, PT, R8, RZ, PT ;  /* 0x000000ff0800720b */ /* 0x000fe20003f0d000 */
[----:B------:R-:W5:Y:S01]  /*2800*/  SHFL.BFLY PT, R19, R14, 0x4, 0x1f ;  /* 0x0c801f000e137f89 */ /* 0x000f6200000e0000 */
[----:B------:R-:W-:Y:S01]  /*2810*/  @!P4 FMUL R20, R20, 16777216 ;  /* 0x4b8000001414c820 */ /* 0x000fe20000400000 */
[----:B------:R-:W-:Y:S01]  /*2820*/  @!P2 FMUL R13, R13, 16777216 ;  /* 0x4b8000000d0da820 */ /* 0x000fe20000400000 */
[----:B------:R-:W2:Y:S01]  /*2830*/  MUFU.RCP R11, R11 ;  /* 0x0000000b000b7308 */ /* 0x000ea20000001000 */
[----:B------:R-:W5:Y:S01]  /*2840*/  SHFL.BFLY PT, R12, R15, 0x4, 0x1f ;  /* 0x0c801f000f0c7f89 */ /* 0x000f6200000e0000 */
[----:B------:R-:W-:Y:S01]  /*2850*/  FSETP.NEU.AND P3, PT, R16, RZ, PT ;  /* 0x000000ff1000720b */ /* 0x000fe20003f6d000 */
[----:B------:R-:W-:Y:S01]  /*2860*/  UPRMT UR4, UR4, 0x654, UR5 ;  /* 0x0000065404047896 */ /* 0x000fe20008000005 */
[----:B------:R-:W-:Y:S01]  /*2870*/  ULDC.64 UR8, c[0x0][0x240] ;  /* 0x0000900000087ab9 */ /* 0x000fe20000000a00 */
[----:B---3--:R-:W-:Y:S01]  /*2880*/  FMUL R10, R10, R13 ;  /* 0x0000000d0a0a7220 */ /* 0x008fe20000400000 */
[----:B0-----:R-:W-:Y:S01]  /*2890*/  FADD R13, R16, R21 ;  /* 0x00000015100d7221 */ /* 0x001fe20000000000 */
[----:B-1----:R-:W-:-:S02]  /*28a0*/  FADD R4, -R3, R4 ;  /* 0x0000000403047221 */ /* 0x002fc40000000100 */
[----:B------:R-:W-:Y:S02]  /*28b0*/  LEA R35, R35, UR4, 0x2 ;  /* 0x0000000423237c11 */ /* 0x000fe4000f8e10ff */
[----:B------:R-:W-:Y:S01]  /*28c0*/  FSEL R10, R10, RZ, P0 ;  /* 0x000000ff0a0a7208 */ /* 0x000fe20000000000 */
[----:B--2---:R-:W-:Y:S01]  /*28d0*/  FADD R5, R2, R5 ;  /* 0x0000000502057221 */ /* 0x004fe20000000000 */
[----:B------:R-:W-:Y:S01]  /*28e0*/  FMUL R7, R4, R4 ;  /* 0x0000000404077220 */ /* 0x000fe20000400000 */
[----:B------:R-:W-:Y:S01]  /*28f0*/  FMUL R20, R11, R20 ;  /* 0x000000140b147220 */ /* 0x000fe20000400000 */
[C---:B------:R-:W-:Y:S01]  /*2900*/  FSETP.GEU.AND P4, PT, |R13|.reuse, 1.175494350822287508e-38, PT ;  /* 0x008000000d00780b */ /* 0x040fe20003f8e200 */
[----:B----4-:R-:W-:Y:S01]  /*2910*/  FADD R11, R8, R9 ;  /* 0x00000009080b7221 */ /* 0x010fe20000000000 */
[----:B------:R-:W-:Y:S01]  /*2920*/  FMUL R7, R6, R7 ;  /* 0x0000000706077220 */ /* 0x000fe20000400000 */
[----:B------:R-:W-:Y:S01]  /*2930*/  FSETP.GT.AND P1, PT, |R13|, 8.50705917302346158658e+37, PT ;  /* 0x7e8000000d00780b */ /* 0x000fe20003f24200 */
[----:B------:R-:W-:Y:S01]  /*2940*/  FFMA R3, R4, R10, R3 ;  /* 0x0000000a04037223 */ /* 0x000fe20000000003 */
[C---:B------:R-:W-:Y:S01]  /*2950*/  FMUL R2, R11.reuse, 0.25 ;  /* 0x3e8000000b027820 */ /* 0x040fe20000400000 */
[C---:B------:R-:W-:Y:S01]  /*2960*/  FSETP.GEU.AND P2, PT, |R11|.reuse, 1.175494350822287508e-38, PT ;  /* 0x008000000b00780b */ /* 0x040fe20003f4e200 */
[----:B-----5:R-:W-:Y:S01]  /*2970*/  FADD R19, -R14, R19 ;  /* 0x000000130e137221 */ /* 0x020fe20000000100 */
[----:B------:R-:W-:Y:S01]  /*2980*/  FSETP.GT.AND P0, PT, |R11|, 8.50705917302346158658e+37, PT ;  /* 0x7e8000000b00780b */ /* 0x000fe20003f04200 */
[----:B------:R-:W-:Y:S01]  /*2990*/  FFMA R5, R10, R7, R5 ;  /* 0x000000070a057223 */ /* 0x000fe20000000005 */
[----:B------:R-:W-:Y:S01]  /*29a0*/  FSEL R20, R20, RZ, P3 ;  /* 0x000000ff14147208 */ /* 0x000fe20001800000 */
[----:B------:R-:W-:Y:S01]  /*29b0*/  SHFL.BFLY PT, R10, R11, 0x1, 0x1f ;  /* 0x0c201f000b0a7f89 */ /* 0x000fe200000e0000 */
[----:B------:R-:W-:Y:S01]  /*29c0*/  FSEL R6, R2, R11, P0 ;  /* 0x0000000b02067208 */ /* 0x000fe20000000000 */
[----:B------:R-:W-:Y:S01]  /*29d0*/  FMUL R2, R13, 0.25 ;  /* 0x3e8000000d027820 */ /* 0x000fe20000400000 */
[C---:B------:R-:W-:Y:S01]  /*29e0*/  FMUL R4, R19.reuse, R19 ;  /* 0x0000001313047220 */ /* 0x040fe20000400000 */
[----:B------:R-:W0:Y:S01]  /*29f0*/  SHFL.BFLY PT, R22, R13, 0x1, 0x1f ;  /* 0x0c201f000d167f89 */ /* 0x000e2200000e0000 */
[----:B------:R-:W-:Y:S01]  /*2a00*/  FFMA R14, R19, R20, R14 ;  /* 0x00000014130e7223 */ /* 0x000fe2000000000e */
[----:B------:R-:W-:Y:S01]  /*2a10*/  FADD R15, R15, R12 ;  /* 0x0000000c0f0f7221 */ /* 0x000fe20000000000 */
[----:B------:R-:W-:Y:S01]  /*2a20*/  FSEL R18, R2, R13, P1 ;  /* 0x0000000d02127208 */ /* 0x000fe20000800000 */
[----:B------:R-:W-:Y:S01]  /*2a30*/  @!P2 FMUL R6, R6, 16777216 ;  /* 0x4b8000000606a820 */ /* 0x000fe20000400000 */
[----:B------:R-:W-:Y:S01]  /*2a40*/  FMUL R17, R17, R4 ;  /* 0x0000000411117220 */ /* 0x000fe20000400000 */
[----:B------:R-:W1:Y:S01]  /*2a50*/  SHFL.BFLY PT, R2, R3, 0x2, 0x1f ;  /* 0x0c401f0003027f89 */ /* 0x000e6200000e0000 */
[----:B------:R-:W-:Y:S01]  /*2a60*/  @P0 FMUL R9, R9, 0.25 ;  /* 0x3e80000009090820 */ /* 0x000fe20000400000 */
[----:B------:R-:W-:Y:S01]  /*2a70*/  @!P4 FMUL R18, R18, 16777216 ;  /* 0x4b8000001212c820 */ /* 0x000fe20000400000 */
[----:B------:R-:W-:Y:S01]  /*2a80*/  FFMA R15, R20, R17, R15 ;  /* 0x00000011140f7223 */ /* 0x000fe2000000000f */
[----:B------:R-:W2:Y:S01]  /*2a90*/  MUFU.RCP R6, R6 ;  /* 0x0000000600067308 */ /* 0x000ea20000001000 */
[----:B------:R-:W3:Y:S01]  /*2aa0*/  SHFL.BFLY PT, R7, R14, 0x2, 0x1f ;  /* 0x0c401f000e077f89 */ /* 0x000ee200000e0000 */
[----:B------:R-:W-:Y:S01]  /*2ab0*/  @P1 FMUL R21, R21, 0.25 ;  /* 0x3e80000015151820 */ /* 0x000fe20000400000 */
[----:B------:R-:W-:Y:S01]  /*2ac0*/  @!P2 FMUL R9, R9, 16777216 ;  /* 0x4b8000000909a820 */ /* 0x000fe20000400000 */
[----:B------:R-:W-:Y:S01]  /*2ad0*/  FSETP.NEU.AND P0, PT, R11, RZ, PT ;  /* 0x000000ff0b00720b */ /* 0x000fe20003f0d000 */
[----:B------:R-:W4:Y:S01]  /*2ae0*/  SHFL.BFLY PT, R4, R5, 0x2, 0x1f ;  /* 0x0c401f0005047f89 */ /* 0x000f2200000e0000 */
[----:B------:R-:W-:Y:S01]  /*2af0*/  @!P4 FMUL R21, R21, 16777216 ;  /* 0x4b8000001515c820 */ /* 0x000fe20000400000 */
[C---:B------:R-:W-:Y:S01]  /*2b00*/  FSETP.NEU.AND P2, PT, R13.reuse, RZ, PT ;  /* 0x000000ff0d00720b */ /* 0x040fe20003f4d000 */
[----:B------:R-:W5:Y:S01]  /*2b10*/  MUFU.RCP R18, R18 ;  /* 0x0000001200127308 */ /* 0x000f620000001000 */
[----:B------:R-:W4:Y:S01]  /*2b20*/  SHFL.BFLY PT, R12, R15, 0x2, 0x1f ;  /* 0x0c401f000f0c7f89 */ /* 0x000f2200000e0000 */
[----:B0-----:R-:W-:Y:S01]  /*2b30*/  FADD R20, R13, R22 ;  /* 0x000000160d147221 */ /* 0x001fe20000000000 */
[----:B--2---:R-:W-:Y:S01]  /*2b40*/  FMUL R6, R6, R9 ;  /* 0x0000000906067220 */ /* 0x004fe20000400000 */
[----:B------:R-:W-:-:S03]  /*2b50*/  FADD R9, R11, R10 ;  /* 0x0000000a0b097221 */ /* 0x000fc60000000000 */
[----:B------:R-:W-:Y:S01]  /*2b60*/  FSETP.GT.AND P1, PT, |R20|, 8.50705917302346158658e+37, PT ;  /* 0x7e8000001400780b */ /* 0x000fe20003f24200 */
[----:B-1----:R-:W-:Y:S01]  /*2b70*/  FADD R2, -R3, R2 ;  /* 0x0000000203027221 */ /* 0x002fe20000000100 */
[----:B------:R-:W-:Y:S01]  /*2b80*/  FSEL R6, R6, RZ, P0 ;  /* 0x000000ff06067208 */ /* 0x000fe20000000000 */
[----:B-----5:R-:W-:Y:S01]  /*2b90*/  FMUL R18, R18, R21 ;  /* 0x0000001512127220 */ /* 0x020fe20000400000 */
[C---:B------:R-:W-:Y:S01]  /*2ba0*/  FSETP.GT.AND P0, PT, |R9|.reuse, 8.50705917302346158658e+37, PT ;  /* 0x7e8000000900780b */ /* 0x040fe20003f04200 */
[----:B---3--:R-:W-:Y:S01]  /*2bb0*/  FADD R7, -R14, R7 ;  /* 0x000000070e077221 */ /* 0x008fe20000000100 */
[----:B------:R-:W-:Y:S02]  /*2bc0*/  FSETP.GEU.AND P3, PT, |R9|, 1.175494350822287508e-38, PT ;  /* 0x008000000900780b */ /* 0x000fe40003f6e200 */
[----:B------:R-:W-:Y:S01]  /*2bd0*/  FSEL R18, R18, RZ, P2 ;  /* 0x000000ff12127208 */ /* 0x000fe20001000000 */
[----:B----4-:R-:W-:Y:S01]  /*2be0*/  FADD R5, R5, R4 ;  /* 0x0000000405057221 */ /* 0x010fe20000000000 */
[----:B------:R-:W-:Y:S01]  /*2bf0*/  FFMA R4, R2, R6, R3 ;  /* 0x0000000602047223 */ /* 0x000fe20000000003 */
[----:B------:R-:W-:Y:S01]  /*2c00*/  FSETP.GEU.AND P5, PT, |R20|, 1.175494350822287508e-38, PT ;  /* 0x008000001400780b */ /* 0x000fe20003fae200 */
[----:B------:R-:W-:Y:S01]  /*2c10*/  FMUL R3, R2, R2 ;  /* 0x0000000202037220 */ /* 0x000fe20000400000 */
[C---:B------:R-:W-:Y:S01]  /*2c20*/  FFMA R14, R7.reuse, R18, R14 ;  /* 0x00000012070e7223 */ /* 0x040fe2000000000e */
[----:B------:R-:W-:Y:S01]  /*2c30*/  FMUL R17, R7, R7 ;  /* 0x0000000707117220 */ /* 0x000fe20000400000 */
[----:B------:R-:W-:Y:S01]  /*2c40*/  FADD R15, R15, R12 ;  /* 0x0000000c0f0f7221 */ /* 0x000fe20000000000 */
[----:B------:R-:W-:Y:S01]  /*2c50*/  FMUL R3, R8, R3 ;  /* 0x0000000308037220 */ /* 0x000fe20000400000 */
[C---:B------:R-:W-:Y:S01]  /*2c60*/  FSETP.NEU.AND P2, PT, R9.reuse, RZ, PT ;  /* 0x000000ff0900720b */ /* 0x040fe20003f4d000 */
[----:B------:R-:W-:Y:S01]  /*2c70*/  FMUL R17, R16, R17 ;  /* 0x0000001110117220 */ /* 0x000fe20000400000 */
[----:B------:R-:W0:Y:S01]  /*2c80*/  SHFL.BFLY PT, R7, R4, 0x1, 0x1f ;  /* 0x0c201f0004077f89 */ /* 0x000e2200000e0000 */
[----:B------:R-:W-:Y:S01]  /*2c90*/  @P0 FMUL R9, R9, 0.25 ;  /* 0x3e80000009090820 */ /* 0x000fe20000400000 */
[----:B------:R-:W-:Y:S01]  /*2ca0*/  FSETP.NEU.AND P4, PT, R20, RZ, PT ;  /* 0x000000ff1400720b */ /* 0x000fe20003f8d000 */
[----:B------:R-:W-:Y:S01]  /*2cb0*/  FFMA R5, R6, R3, R5 ;  /* 0x0000000306057223 */ /* 0x000fe20000000005 */
[----:B------:R-:W1:Y:S01]  /*2cc0*/  SHFL.BFLY PT, R19, R14, 0x1, 0x1f ;  /* 0x0c201f000e137f89 */ /* 0x000e6200000e0000 */
[----:B------:R-:W-:Y:S01]  /*2cd0*/  @P1 FMUL R20, R20, 0.25 ;  /* 0x3e80000014141820 */ /* 0x000fe20000400000 */
[----:B------:R-:W-:Y:S01]  /*2ce0*/  FFMA R15, R18, R17, R15 ;  /* 0x00000011120f7223 */ /* 0x000fe2000000000f */
[----:B------:R-:W-:Y:S01]  /*2cf0*/  @!P3 FMUL R9, R9, 16777216 ;  /* 0x4b8000000909b820 */ /* 0x000fe20000400000 */
[----:B------:R-:W2:Y:S01]  /*2d00*/  SHFL.BFLY PT, R2, R5, 0x1, 0x1f ;  /* 0x0c201f0005027f89 */ /* 0x000ea200000e0000 */
[----:B------:R-:W-:Y:S01]  /*2d10*/  @!P5 FMUL R20, R20, 16777216 ;  /* 0x4b8000001414d820 */ /* 0x000fe20000400000 */
[----:B------:R-:W-:Y:S01]  /*2d20*/  @P0 FMUL R10, R10, 0.25 ;  /* 0x3e8000000a0a0820 */ /* 0x000fe20000400000 */
[----:B------:R-:W-:Y:S01]  /*2d30*/  @P1 FMUL R22, R22, 0.25 ;  /* 0x3e80000016161820 */ /* 0x000fe20000400000 */
[----:B------:R-:W3:Y:S01]  /*2d40*/  SHFL.BFLY PT, R8, R15, 0x1, 0x1f ;  /* 0x0c201f000f087f89 */ /* 0x000ee200000e0000 */
[----:B------:R-:W4:Y:S01]  /*2d50*/  MUFU.RCP R9, R9 ;  /* 0x0000000900097308 */ /* 0x000f220000001000 */
[----:B------:R-:W-:Y:S01]  /*2d60*/  @!P3 FMUL R10, R10, 16777216 ;  /* 0x4b8000000a0ab820 */ /* 0x000fe20000400000 */
[----:B------:R-:W-:Y:S01]  /*2d70*/  @!P5 FMUL R22, R22, 16777216 ;  /* 0x4b8000001616d820 */ /* 0x000fe20000400000 */
[----:B------:R-:W5:Y:S05]  /*2d80*/  S2R R3, SR_TID.X ;  /* 0x0000000000037919 */ /* 0x000f6a0000002100 */
[----:B------:R-:W3:Y:S01]  /*2d90*/  MUFU.RCP R17, R20 ;  /* 0x0000001400117308 */ /* 0x000ee20000001000 */
[----:B0-----:R-:W-:Y:S01]  /*2da0*/  FADD R7, -R4, R7 ;  /* 0x0000000704077221 */ /* 0x001fe20000000100 */
[----:B-1----:R-:W-:Y:S01]  /*2db0*/  FADD R19, -R14, R19 ;  /* 0x000000130e137221 */ /* 0x002fe20000000100 */
[----:B----4-:R-:W-:-:S02]  /*2dc0*/  FMUL R9, R9, R10 ;  /* 0x0000000a09097220 */ /* 0x010fc40000400000 */
[----:B------:R-:W-:Y:S01]  /*2dd0*/  FMUL R6, R7, R7 ;  /* 0x0000000707067220 */ /* 0x000fe20000400000 */
[----:B------:R-:W-:Y:S01]  /*2de0*/  FMUL R10, R19, R19 ;  /* 0x00000013130a7220 */ /* 0x000fe20000400000 */
[----:B--2---:R-:W-:Y:S01]  /*2df0*/  FADD R2, R5, R2 ;  /* 0x0000000205027221 */ /* 0x004fe20000000000 */
[----:B------:R-:W-:Y:S01]  /*2e00*/  FSEL R9, R9, RZ, P2 ;  /* 0x000000ff09097208 */ /* 0x000fe20001000000 */
[----:B------:R-:W-:Y:S01]  /*2e10*/  FMUL R6, R11, R6 ;  /* 0x000000060b067220 */ /* 0x000fe20000400000 */
[----:B---3--:R-:W-:Y:S01]  /*2e20*/  FMUL R17, R17, R22 ;  /* 0x0000001611117220 */ /* 0x008fe20000400000 */
[----:B------:R-:W-:Y:S01]  /*2e30*/  FADD R8, R15, R8 ;  /* 0x000000080f087221 */ /* 0x000fe20000000000 */
[----:B------:R-:W-:Y:S01]  /*2e40*/  FMUL R10, R13, R10 ;  /* 0x0000000a0d0a7220 */ /* 0x000fe20000400000 */
[----:B------:R-:W-:Y:S01]  /*2e50*/  FFMA R6, R9, R6, R2 ;  /* 0x0000000609067223 */ /* 0x000fe20000000002 */
[----:B------:R-:W-:Y:S01]  /*2e60*/  IMAD.MOV.U32 R11, RZ, RZ, 0x3c2aaaab ;  /* 0x3c2aaaabff0b7424 */ /* 0x000fe200078e00ff */
[----:B------:R-:W-:Y:S01]  /*2e70*/  FSEL R17, R17, RZ, P4 ;  /* 0x000000ff11117208 */ /* 0x000fe20002000000 */
[----:B------:R-:W-:-:S02]  /*2e80*/  FFMA R31, R7, R9, R4 ;  /* 0x00000009071f7223 */ /* 0x000fc40000000004 */
[----:B------:R0:W-:Y:S01]  /*2e90*/  STS [R35], R6 ;  /* 0x0000000623007388 */ /* 0x0001e20000000800 */
[----:B------:R-:W-:Y:S01]  /*2ea0*/  FFMA R5, R6, R11, 9.9999999747524270788e-07 ;  /* 0x358637bd06057423 */ /* 0x000fe2000000000b */
[----:B------:R-:W-:Y:S01]  /*2eb0*/  FFMA R8, R17, R10, R8 ;  /* 0x0000000a11087223 */ /* 0x000fe20000000008 */
[----:B------:R-:W-:Y:S01]  /*2ec0*/  FFMA R36, R19, R17, R14 ;  /* 0x0000001113247223 */ /* 0x000fe2000000000e */
[----:B-----5:R-:W-:Y:S01]  /*2ed0*/  LOP3.LUT R2, R3, 0x3f, RZ, 0xc0, !PT ;  /* 0x0000003f03027812 */ /* 0x020fe200078ec0ff */
[----:B------:R0:W1:Y:S01]  /*2ee0*/  MUFU.RSQ R37, R5 ;  /* 0x0000000500257308 */ /* 0x0000620000001400 */
[----:B------:R-:W-:Y:S01]  /*2ef0*/  FFMA R10, R8, R11, 9.9999999747524270788e-07 ;  /* 0x358637bd080a7423 */ /* 0x000fe2000000000b */
[----:B------:R0:W-:Y:S01]  /*2f00*/  STS [R35+0x80], R8 ;  /* 0x0000800823007388 */ /* 0x0001e20000000800 */
[----:B------:R-:W-:Y:S01]  /*2f10*/  LEA R2, R2, UR4, 0x2 ;  /* 0x0000000402027c11 */ /* 0x000fe2000f8e10ff */
[----:B------:R-:W-:Y:S01]  /*2f20*/  ULDC.64 UR4, c[0x0][0x238] ;  /* 0x00008e0000047ab9 */ /* 0x000fe20000000a00 */
[----:B------:R-:W-:Y:S06]  /*2f30*/  BAR.SYNC.DEFER_BLOCKING 0x0 ;  /* 0x0000000000007b1d */ /* 0x000fec0000010000 */
[----:B------:R0:W1:Y:S02]  /*2f40*/  MUFU.RSQ R38, R10 ;  /* 0x0000000a00267308 */ /* 0x0000640000001400 */
[----:B-1----:R0:W3:Y:S02]  /*2f50*/  LDS R28, [R2] ;  /* 0x00000000021c7984 */ /* 0x0020e40000000800 */
.L_x_2:
[----:B0-----:R-:W0:Y:S01]  /*2f60*/  LDC.64 R20, c[0x0][0x210] ;  /* 0x00008400ff147b82 */ /* 0x001e220000000a00 */
[----:B------:R-:W-:Y:S02]  /*2f70*/  LOP3.LUT R9, R30, 0x3c, R33, 0xf8, !PT ;  /* 0x0000003c1e097812 */ /* 0x000fe400078ef821 */
[----:B------:R-:W-:Y:S02]  /*2f80*/  CS2R R24, SRZ ;  /* 0x0000000000187805 */ /* 0x000fe4000001ff00 */
[----:B------:R-:W-:Y:S02]  /*2f90*/  CS2R R26, SRZ ;  /* 0x00000000001a7805 */ /* 0x000fe4000001ff00 */
[----:B------:R-:W-:Y:S02]  /*2fa0*/  CS2R R4, SRZ ;  /* 0x0000000000047805 */ /* 0x000fe4000001ff00 */
[C---:B------:R-:W-:Y:S01]  /*2fb0*/  ISETP.GE.U32.AND P0, PT, R9.reuse, 0x60, PT ;  /* 0x000000600900780c */ /* 0x040fe20003f06070 */
[--C-:B------:R-:W-:Y:S01]  /*2fc0*/  IMAD R35, R32, 0x60, R9.reuse ;  /* 0x0000006020237824 */ /* 0x100fe200078e0209 */
[----:B------:R-:W-:Y:S01]  /*2fd0*/  SHF.L.U32 R18, R9, 0x2, RZ ;  /* 0x0000000209127819 */ /* 0x000fe200000006ff */
[----:B------:R-:W-:Y:S01]  /*2fe0*/  IMAD R39, R34, 0x60, R9 ;  /* 0x0000006022277824 */ /* 0x000fe200078e0209 */
[----:B------:R-:W-:-:S02]  /*2ff0*/  ISETP.GE.U32.AND.EX P0, PT, R29, RZ, PT, P0 ;  /* 0x000000ff1d00720c */ /* 0x000fc40003f06100 */
[----:B------:R-:W-:Y:S02]  /*3000*/  CS2R R6, SRZ ;  /* 0x0000000000067805 */ /* 0x000fe4000001ff00 */
[----:B------:R-:W-:Y:S02]  /*3010*/  CS2R R12, SRZ ;  /* 0x00000000000c7805 */ /* 0x000fe4000001ff00 */
[----:B------:R-:W-:Y:S02]  /*3020*/  CS2R R14, SRZ ;  /* 0x00000000000e7805 */ /* 0x000fe4000001ff00 */
[----:B------:R-:W-:Y:S01]  /*3030*/  ISETP.LT.AND P3, PT, R32, 0x400, !P0 ;  /* 0x000004002000780c */ /* 0x000fe20004761270 */
[----:B------:R-:W1:Y:S01]  /*3040*/  LDC.64 R22, c[0x0][0x250] ;  /* 0x00009400ff167b82 */ /* 0x000e620000000a00 */
[----:B------:R-:W-:Y:S02]  /*3050*/  ISETP.LT.AND P4, PT, R34, 0x400, !P0 ;  /* 0x000004002200780c */ /* 0x000fe40004781270 */
[----:B------:R-:W-:-:S02]  /*3060*/  IADD3 R16, P1, R18, UR4, RZ ;  /* 0x0000000412107c10 */ /* 0x000fc4000ff3e0ff */
[----:B------:R-:W-:Y:S02]  /*3070*/  SHF.L.U64.HI R2, R9, 0x2, R29 ;  /* 0x0000000209027819 */ /* 0x000fe4000001021d */
[----:B------:R-:W-:Y:S01]  /*3080*/  IADD3 R18, P2, R18, UR8, RZ ;  /* 0x0000000812127c10 */ /* 0x000fe2000ff5e0ff */
[----:B0-----:R-:W-:Y:S01]  /*3090*/  IMAD.WIDE R10, R35, 0x4, R20 ;  /* 0x00000004230a7825 */ /* 0x001fe200078e0214 */
[----:B------:R-:W-:-:S03]  /*30a0*/  CS2R R8, SRZ ;  /* 0x0000000000087805 */ /* 0x000fc6000001ff00 */
[----:B------:R-:W-:Y:S01]  /*30b0*/  IMAD.WIDE R20, R39, 0x4, R20 ;  /* 0x0000000427147825 */ /* 0x000fe200078e0214 */
[----:B------:R0:W2:Y:S01]  /*30c0*/  @P3 LDG.E.EF.128 R24, desc[UR6][R10.64] ;  /* 0x000000060a183981 */ /* 0x0000a2000c0e1d00 */
[----:B------:R-:W-:-:S03]  /*30d0*/  IADD3.X R19, R2, UR9, RZ, P2, !PT ;  /* 0x0000000902137c10 */ /* 0x000fc600097fe4ff */
[----:B------:R4:W5:Y:S01]  /*30e0*/  @P4 LDG.E.EF.128 R4, desc[UR6][R20.64] ;  /* 0x0000000614044981 */ /* 0x000962000c0e1d00 */
[----:B------:R-:W-:Y:S02]  /*30f0*/  IADD3.X R17, R2, UR5, RZ, P1, !PT ;  /* 0x0000000502117c10 */ /* 0x000fe40008ffe4ff */
[----:B0-----:R-:W-:-:S03]  /*3100*/  CS2R R10, SRZ ;  /* 0x00000000000a7805 */ /* 0x001fc6000001ff00 */
[----:B---3--:R-:W3:Y:S01]  /*3110*/  @!P0 LDG.E.EL.128 R12, desc[UR6][R16.64] ;  /* 0x00000006100c8981 */ /* 0x008ee2000c2e1d00 */
[----:B----4-:R-:W0:Y:S03]  /*3120*/  LDC.64 R20, c[0x0][0x248] ;  /* 0x00009200ff147b82 */ /* 0x010e260000000a00 */
[----:B------:R-:W4:Y:S01]  /*3130*/  @!P0 LDG.E.EL.128 R8, desc[UR6][R18.64] ;  /* 0x0000000612088981 */ /* 0x000f22000c2e1d00 */
[----:B--2---:R-:W-:Y:S02]  /*3140*/  SEL R40, R24, RZ, P3 ;  /* 0x000000ff18287207 */ /* 0x004fe40001800000 */
[----:B------:R-:W-:Y:S02]  /*3150*/  SEL R44, R26, RZ, P3 ;  /* 0x000000ff1a2c7207 */ /* 0x000fe40001800000 */
[----:B-----5:R-:W-:Y:S01]  /*3160*/  SEL R41, R4, RZ, P4 ;  /* 0x000000ff04297207 */ /* 0x020fe20002000000 */
[----:B------:R-:W-:Y:S01]  /*3170*/  FADD R4, -R31, R40 ;  /* 0x000000281f047221 */ /* 0x000fe20000000100 */
[----:B------:R-:W-:-:S02]  /*3180*/  SEL R47, R7, RZ, P4 ;  /* 0x000000ff072f7207 */ /* 0x000fc40002000000 */
[----:B------:R-:W-:Y:S01]  /*3190*/  SEL R45, R6, RZ, P4 ;  /* 0x000000ff062d7207 */ /* 0x000fe20002000000 */
[----:B------:R-:W-:Y:S01]  /*31a0*/  FMUL R4, R37, R4 ;  /* 0x0000000425047220 */ /* 0x000fe20000400000 */
[----:B------:R-:W-:Y:S01]  /*31b0*/  SEL R42, R25, RZ, P3 ;  /* 0x000000ff192a7207 */ /* 0x000fe20001800000 */
[----:B------:R-:W-:Y:S01]  /*31c0*/  FADD R6, -R31, R44 ;  /* 0x0000002c1f067221 */ /* 0x000fe20000000100 */
[----:B---3--:R-:W-:Y:S01]  /*31d0*/  SEL R16, R12, RZ, !P0 ;  /* 0x000000ff0c107207 */ /* 0x008fe20004000000 */
[----:B0-----:R-:W-:Y:S01]  /*31e0*/  IMAD.WIDE R24, R35, 0x4, R20 ;  /* 0x0000000423187825 */ /* 0x001fe200078e0214 */
[----:B------:R-:W-:-:S03]  /*31f0*/  SEL R46, R27, RZ, P3 ;  /* 0x000000ff1b2e7207 */ /* 0x000fc60001800000 */
[----:B------:R-:W-:Y:S01]  /*3200*/  FMUL R6, R37, R6 ;  /* 0x0000000625067220 */ /* 0x000fe20000400000 */
[----:B----4-:R-:W-:Y:S01]  /*3210*/  SEL R7, R8, RZ, !P0 ;  /* 0x000000ff08077207 */ /* 0x010fe20004000000 */
[----:B------:R-:W-:Y:S01]  /*3220*/  FADD R8, -R36, R41 ;  /* 0x0000002924087221 */ /* 0x000fe20000000100 */
[----:B------:R-:W-:Y:S01]  /*3230*/  SEL R43, R5, RZ, P4 ;  /* 0x000000ff052b7207 */ /* 0x000fe20002000000 */
[----:B------:R-:W-:Y:S01]  /*3240*/  FADD R5, -R31, R42 ;  /* 0x0000002a1f057221 */ /* 0x000fe20000000100 */
[----:B------:R-:W-:Y:S01]  /*3250*/  SEL R19, R15, RZ, !P0 ;  /* 0x000000ff0f137207 */ /* 0x000fe20004000000 */
[----:B------:R-:W-:Y:S01]  /*3260*/  FMUL R8, R38, R8 ;  /* 0x0000000826087220 */ /* 0x000fe20000400000 */
[----:B------:R-:W-:Y:S01]  /*3270*/  SEL R15, R10, RZ, !P0 ;  /* 0x000000ff0a0f7207 */ /* 0x000fe20004000000 */
[----:B------:R-:W-:Y:S01]  /*3280*/  FFMA R12, R16, R4, R7 ;  /* 0x00000004100c7223 */ /* 0x000fe20000000007 */
[----:B------:R-:W-:Y:S01]  /*3290*/  FADD R10, -R36, R45 ;  /* 0x0000002d240a7221 */ /* 0x000fe20000000100 */
[----:B------:R-:W-:Y:S01]  /*32a0*/  FFMA R16, R16, R8, R7 ;  /* 0x0000000810107223 */ /* 0x000fe20000000007 */
[----:B------:R-:W-:Y:S01]  /*32b0*/  SEL R2, R9, RZ, !P0 ;  /* 0x000000ff09027207 */ /* 0x000fe20004000000 */
[----:B------:R-:W-:Y:S01]  /*32c0*/  FADD R7, -R31, R46 ;  /* 0x0000002e1f077221 */ /* 0x000fe20000000100 */
[----:B------:R-:W-:Y:S01]  /*32d0*/  SEL R30, R11, RZ, !P0 ;  /* 0x000000ff0b1e7207 */ /* 0x000fe20004000000 */
[----:B------:R-:W-:Y:S01]  /*32e0*/  FADD R9, -R36, R43 ;  /* 0x0000002b24097221 */ /* 0x000fe20000000100 */
[----:B------:R-:W-:Y:S01]  /*32f0*/  SEL R18, R14, RZ, !P0 ;  /* 0x000000ff0e127207 */ /* 0x000fe20004000000 */
[----:B------:R-:W-:Y:S01]  /*3300*/  FADD R11, -R36, R47 ;  /* 0x0000002f240b7221 */ /* 0x000fe20000000100 */
[----:B------:R-:W-:Y:S01]  /*3310*/  SEL R17, R13, RZ, !P0 ;  /* 0x000000ff0d117207 */ /* 0x000fe20004000000 */
[C---:B------:R-:W-:Y:S01]  /*3320*/  FMUL R10, R38.reuse, R10 ;  /* 0x0000000a260a7220 */ /* 0x040fe20000400000 */
[C---:B------:R-:W-:Y:S01]  /*3330*/  FMUL R5, R37.reuse, R5 ;  /* 0x0000000525057220 */ /* 0x040fe20000400000 */
[----:B------:R-:W-:Y:S01]  /*3340*/  FMUL R7, R37, R7 ;  /* 0x0000000725077220 */ /* 0x000fe20000400000 */
[C---:B------:R-:W-:Y:S01]  /*3350*/  FMUL R9, R38.reuse, R9 ;  /* 0x0000000926097220 */ /* 0x040fe20000400000 */
[----:B------:R-:W-:Y:S01]  /*3360*/  FMUL R11, R38, R11 ;  /* 0x0000000b260b7220 */ /* 0x000fe20000400000 */
[----:B------:R-:W-:Y:S01]  /*3370*/  FFMA R14, R18, R6, R15 ;  /* 0x00000006120e7223 */ /* 0x000fe2000000000f */
[----:B------:R-:W-:-:S04]  /*3380*/  IMAD.WIDE R20, R39, 0x4, R20 ;  /* 0x0000000427147825 */ /* 0x000fc800078e0214 */
[----:B------:R-:W-:Y:S01]  /*3390*/  FFMA R18, R18, R10, R15 ;  /* 0x0000000a12127223 */ /* 0x000fe2000000000f */
[----:B------:R-:W-:Y:S01]  /*33a0*/  FFMA R13, R17, R5, R2 ;  /* 0x00000005110d7223 */ /* 0x000fe20000000002 */
[----:B------:R-:W-:Y:S01]  /*33b0*/  FFMA R15, R19, R7, R30 ;  /* 0x00000007130f7223 */ /* 0x000fe2000000001e */
[----:B-1----:R-:W-:-:S04]  /*33c0*/  IMAD.WIDE R26, R35, 0x4, R22 ;  /* 0x00000004231a7825 */ /* 0x002fc800078e0216 */
[----:B------:R-:W-:Y:S01]  /*33d0*/  FFMA R17, R17, R9, R2 ;  /* 0x0000000911117223 */ /* 0x000fe20000000002 */
[----:B------:R-:W-:Y:S01]  /*33e0*/  FFMA R19, R19, R11, R30 ;  /* 0x0000000b13137223 */ /* 0x000fe2000000001e */
[----:B------:R0:W-:Y:S01]  /*33f0*/  @P3 STG.E.128 desc[UR6][R24.64], R4 ;  /* 0x0000000418003986 */ /* 0x0001e2000c101d06 */
[----:B------:R-:W-:Y:S01]  /*3400*/  IMAD.WIDE R22, R39, 0x4, R22 ;  /* 0x0000000427167825 */ /* 0x000fe200078e0216 */
[----:B------:R-:W-:Y:S01]  /*3410*/  PLOP3.LUT P0, PT, PT, PT, UP0, 0x80, 0x0 ;  /* 0x000000000000781c */ /* 0x000fe20003f0f008 */
[----:B------:R-:W-:Y:S01]  /*3420*/  UPLOP3.LUT UP0, UPT, UPT, UPT, UPT, 0x40, 0x0 ;  /* 0x000000000000789c */ /* 0x000fe20003f0e870 */
[----:B------:R0:W-:Y:S01]  /*3430*/  @P4 STG.E.128 desc[UR6][R20.64], R8 ;  /* 0x0000000814004986 */ /* 0x0001e2000c101d06 */
[----:B------:R-:W-:-:S03]  /*3440*/  IMAD.MOV.U32 R30, RZ, RZ, 0x40 ;  /* 0x00000040ff1e7424 */ /* 0x000fc600078e00ff */
[----:B------:R0:W-:Y:S04]  /*3450*/  @P3 STG.E.128 desc[UR6][R26.64], R12 ;  /* 0x0000000c1a003986 */ /* 0x0001e8000c101d06 */
[----:B------:R0:W-:Y:S03]  /*3460*/  @P4 STG.E.128 desc[UR6][R22.64], R16 ;  /* 0x0000001016004986 */ /* 0x0001e6000c101d06 */
[----:B------:R-:W-:Y:S05]  /*3470*/  @P0 BRA `(.L_x_2) ;  /* 0xfffffff800b80947 */ /* 0x000fea000383ffff */
[----:B0-----:R-:W-:Y:S02]  /*3480*/  LOP3.LUT R5, R0, 0x3f, R3, 0xf8, !PT ;  /* 0x0000003f00057812 */ /* 0x001fe400078ef803 */
[----:B------:R-:W-:Y:S02]  /*3490*/  LOP3.LUT P0, RZ, R3, 0x1c0, RZ, 0xc0, !PT ;  /* 0x000001c003ff7812 */ /* 0x000fe4000780c0ff */
[----:B------:R-:W0:Y:S01]  /*34a0*/  LDC.64 R2, c[0x0][0x258] ;  /* 0x00009600ff027b82 */ /* 0x000e220000000a00 */
[----:B------:R-:W-:Y:S02]  /*34b0*/  MOV R7, 0x3c2aaaab ;  /* 0x3c2aaaab00077802 */ /* 0x000fe40000000f00 */
[----:B------:R-:W-:-:S03]  /*34c0*/  ISETP.LT.AND P0, PT, R5, 0x400, !P0 ;  /* 0x000004000500780c */ /* 0x000fc60004701270 */
[----:B------:R-:W-:-:S10]  /*34d0*/  FFMA R28, R28, R7, 9.9999999747524270788e-07 ;  /* 0x358637bd1c1c7423 */ /* 0x000fd40000000007 */
[----:B------:R-:W-:Y:S05]  /*34e0*/  @!P0 EXIT ;  /* 0x000000000000894d */ /* 0x000fea0003800000 */
[----:B------:R-:W1:Y:S01]  /*34f0*/  MUFU.RSQ R28, R28 ;  /* 0x0000001c001c7308 */ /* 0x000e620000001400 */
[----:B0-----:R-:W-:-:S04]  /*3500*/  IMAD.WIDE R2, R5, 0x4, R2 ;  /* 0x0000000405027825 */ /* 0x001fc800078e0202 */
[----:B-1----:R-:W-:-:S05]  /*3510*/  FMUL R5, R28, 0.010416666977107524872 ;  /* 0x3c2aaaab1c057820 */ /* 0x002fca0000400000 */
[----:B------:R-:W-:Y:S01]  /*3520*/  STG.E desc[UR6][R2.64], R5 ;  /* 0x0000000502007986 */ /* 0x000fe2000c101906 */
[----:B------:R-:W-:Y:S05]  /*3530*/  EXIT ;  /* 0x000000000000794d */ /* 0x000fea0003800000 */
.L_x_3:
[----:B------:R-:W-:-:S00]  /*3540*/  BRA `(.L_x_3) ;  /* 0xfffffffc00fc7947 */ /* 0x000fc0000383ffff */
[----:B------:R-:W-:-:S00]  /*3550*/  NOP ;  /* 0x0000000000007918 */ /* 0x000fc00000000000 */
        /* <DEDUP_REMOVED lines=10> */
.L_x_4:


//--------------------- .nv.global.init           --------------------------
	.section	.nv.global.init,"aw",@progbits
.nv.global.init:
	.type		_$_str,@object
	.size		_$_str,(.L_0 - _$_str)
_$_str:
        /*0000*/ 	.byte	0x5f, 0x5f, 0x43, 0x55, 0x44, 0x41, 0x5f, 0x46, 0x54, 0x5a, 0x00
.L_0:


//--------------------- .nv.shared.triton_red_fused_add_native_layer_norm_native_layer_norm_backward_12 --------------------------
	.section	.nv.shared.triton_red_fused_add_native_layer_norm_native_layer_norm_backward_12,"aw",@nobits
	.sectionflags	@""
	.align	16
	.zero		1024


//--------------------- .nv.constant0.triton_red_fused_add_native_layer_norm_native_layer_norm_backward_12 --------------------------
	.section	.nv.constant0.triton_red_fused_add_native_layer_norm_native_layer_norm_backward_12,"a",@progbits
	.sectionflags	@""
	.align	4
.nv.constant0.triton_red_fused_add_native_layer_norm_native_layer_norm_backward_12:
	.zero		616
